// auto-generated by cutlass_sweep.gemm — config: {"arch": "sm_90", "cluster_m": 1, "cluster_n": 8, "dtype": "int8", "dtype_b": "int8", "layout": "nt", "stages": 0, "tile_k": 64, "tile_m": 128, "tile_n": 64}
#include "cutlass/cutlass.h"
#include "cutlass/gemm/collective/collective_builder.hpp"
#include "cutlass/gemm/device/gemm_universal_adapter.h"
#include "cutlass/gemm/kernel/gemm_universal.hpp"
#include "cutlass/epilogue/collective/collective_builder.hpp"

using ElemA = int8_t;
using ElemB = int8_t;
using ElemCD = int8_t;
using Acc  = int32_t;
using TileShape    = cute::Shape<cute::_128, cute::_64, cute::_64>;
using ClusterShape = cute::Shape<cute::_1, cute::_8, cute::_1>;

using CollectiveEpilogue = typename cutlass::epilogue::collective::CollectiveBuilder<
    cutlass::arch::Sm90, cutlass::arch::OpClassTensorOp,
    TileShape, ClusterShape,
    cutlass::epilogue::collective::EpilogueTileAuto,
    Acc, Acc,
    ElemCD, cutlass::layout::RowMajor, 128 / cutlass::sizeof_bits<ElemCD>::value,
    ElemCD, cutlass::layout::RowMajor, 128 / cutlass::sizeof_bits<ElemCD>::value,
    cutlass::epilogue::collective::EpilogueScheduleAuto
  >::CollectiveOp;

using CollectiveMainloop = typename cutlass::gemm::collective::CollectiveBuilder<
    cutlass::arch::Sm90, cutlass::arch::OpClassTensorOp,
    ElemA, cutlass::layout::RowMajor, 128 / cutlass::sizeof_bits<ElemA>::value,
    ElemB, cutlass::layout::ColumnMajor, 128 / cutlass::sizeof_bits<ElemB>::value,
    Acc,
    TileShape, ClusterShape,
    cutlass::gemm::collective::StageCountAutoCarveout<static_cast<int>(sizeof(typename CollectiveEpilogue::SharedStorage))>,
    cutlass::gemm::collective::KernelScheduleAuto
  >::CollectiveOp;

using GemmKernel = cutlass::gemm::kernel::GemmUniversal<
    cute::Shape<int,int,int,int>,
    CollectiveMainloop,
    CollectiveEpilogue
>;
using Gemm = cutlass::gemm::device::GemmUniversalAdapter<GemmKernel>;

// Force the device kernel symbol into the cubin without needing a host main.
auto* _anchor = &cutlass::device_kernel<GemmKernel>;


// ===== COMPILED SASS (sm_90a) =====

	.target	sm_90a

	.elftype	@"ET_EXEC"


//--------------------- .note.nv.tkinfo           --------------------------
	.section	.note.nv.tkinfo,"",@"SHT_NOTE"
	.sectionflags	@"SHF_NOTE_NV_TKINFO"
	.tkinfo
        /*0018*/ 	.word	0x00000002
        /*0030*/ 	.string	""
        /*0030*/ 	.string	"ptxas"
        /*0030*/ 	.string	"Cuda compilation tools, release 13.0, V13.0.88"
        /*0030*/ 	.string	"Build cuda_13.0.r13.0/compiler.36424714_0"
        /*0030*/ 	.string	"-arch sm_90a -m 64 "



//--------------------- .note.nv.cuinfo           --------------------------
	.section	.note.nv.cuinfo,"",@"SHT_NOTE"
	.sectionflags	@"SHF_NOTE_NV_CUINFO"
        /*0018*/ 	.short	0x0002
        /*001a*/ 	.short	0x005a
        /*001c*/ 	.short	0x0082
	.zero		2


//--------------------- .nv.info                  --------------------------
	.section	.nv.info,"",@"SHT_CUDA_INFO"
	.align	4


	//----- nvinfo : EIATTR_REGCOUNT
	.align		4
        /*0000*/ 	.byte	0x04, 0x2f
        /*0002*/ 	.short	(.L_15 - .L_14)
	.align		4
.L_14:
        /*0004*/ 	.word	index@(_ZN7cutlass13device_kernelINS_4gemm6kernel13GemmUniversalIN4cute5tupleIJiiiiEEENS1_10collective13CollectiveMmaINS1_34MainloopSm90TmaGmmaWarpSpecializedILi18ENS5_IJNS4_1CILi1EEENSA_ILi8EEESB_EEENS1_35KernelTmaWarpSpecializedCooperativeEEENS5_IJNSA_ILi128EEENSA_ILi64EEESH_EEEaNS5_IJlSB_lEEEaSJ_NS4_8TiledMMAINS4_8MMA_AtomIJNS4_4SM904GMMA26MMA_64x64x32_S32S8S8_SS_TNEEEENS4_6LayoutINS5_IJNSA_ILi2EEESB_SB_EEENS5_IJSB_NSA_ILi0EEEST_EEEEENS5_IJNS4_10UnderscoreESW_SW_EEEEENS4_23SM90_TMA_LOAD_MULTICASTENS4_14ComposedLayoutINS4_7SwizzleILi2ELi4ELi3EEENS4_18smem_ptr_flag_bitsILi8EEENSQ_INS5_IJSC_SH_EEENS5_IJSH_SB_EEEEEEEvNS4_8identityENS4_13SM90_TMA_LOADES18_vS19_EENS_8epilogue10collective6detail29Sm90TmaWarpSpecializedAdapterINS1D_15DefaultEpilogueIaSJ_SJ_NS1C_6thread17LinearCombinationIaLi1EiiLNS1H_9ScaleType4KindE0ELNS_15FloatRoundStyleE2EaEENS1_15EpilogueDefaultEEEEEvvEEEEvNT_6ParamsE)
        /*0008*/ 	.word	0x000000a8


	//----- nvinfo : EIATTR_FRAME_SIZE
	.align		4
.L_15:
        /*000c*/ 	.byte	0x04, 0x11
        /*000e*/ 	.short	(.L_17 - .L_16)
	.align		4
.L_16:
        /*0010*/ 	.word	index@(_ZN7cutlass13device_kernelINS_4gemm6kernel13GemmUniversalIN4cute5tupleIJiiiiEEENS1_10collective13CollectiveMmaINS1_34MainloopSm90TmaGmmaWarpSpecializedILi18ENS5_IJNS4_1CILi1EEENSA_ILi8EEESB_EEENS1_35KernelTmaWarpSpecializedCooperativeEEENS5_IJNSA_ILi128EEENSA_ILi64EEESH_EEEaNS5_IJlSB_lEEEaSJ_NS4_8TiledMMAINS4_8MMA_AtomIJNS4_4SM904GMMA26MMA_64x64x32_S32S8S8_SS_TNEEEENS4_6LayoutINS5_IJNSA_ILi2EEESB_SB_EEENS5_IJSB_NSA_ILi0EEEST_EEEEENS5_IJNS4_10UnderscoreESW_SW_EEEEENS4_23SM90_TMA_LOAD_MULTICASTENS4_14ComposedLayoutINS4_7SwizzleILi2ELi4ELi3EEENS4_18smem_ptr_flag_bitsILi8EEENSQ_INS5_IJSC_SH_EEENS5_IJSH_SB_EEEEEEEvNS4_8identityENS4_13SM90_TMA_LOADES18_vS19_EENS_8epilogue10collective6detail29Sm90TmaWarpSpecializedAdapterINS1D_15DefaultEpilogueIaSJ_SJ_NS1C_6thread17LinearCombinationIaLi1EiiLNS1H_9ScaleType4KindE0ELNS_15FloatRoundStyleE2EaEENS1_15EpilogueDefaultEEEEEvvEEEEvNT_6ParamsE)
        /*0014*/ 	.word	0x00000000


	//----- nvinfo : EIATTR_MIN_STACK_SIZE
	.align		4
.L_17:
        /*0018*/ 	.byte	0x04, 0x12
        /*001a*/ 	.short	(.L_19 - .L_18)
	.align		4
.L_18:
        /*001c*/ 	.word	index@(_ZN7cutlass13device_kernelINS_4gemm6kernel13GemmUniversalIN4cute5tupleIJiiiiEEENS1_10collective13CollectiveMmaINS1_34MainloopSm90TmaGmmaWarpSpecializedILi18ENS5_IJNS4_1CILi1EEENSA_ILi8EEESB_EEENS1_35KernelTmaWarpSpecializedCooperativeEEENS5_IJNSA_ILi128EEENSA_ILi64EEESH_EEEaNS5_IJlSB_lEEEaSJ_NS4_8TiledMMAINS4_8MMA_AtomIJNS4_4SM904GMMA26MMA_64x64x32_S32S8S8_SS_TNEEEENS4_6LayoutINS5_IJNSA_ILi2EEESB_SB_EEENS5_IJSB_NSA_ILi0EEEST_EEEEENS5_IJNS4_10UnderscoreESW_SW_EEEEENS4_23SM90_TMA_LOAD_MULTICASTENS4_14ComposedLayoutINS4_7SwizzleILi2ELi4ELi3EEENS4_18smem_ptr_flag_bitsILi8EEENSQ_INS5_IJSC_SH_EEENS5_IJSH_SB_EEEEEEEvNS4_8identityENS4_13SM90_TMA_LOADES18_vS19_EENS_8epilogue10collective6detail29Sm90TmaWarpSpecializedAdapterINS1D_15DefaultEpilogueIaSJ_SJ_NS1C_6thread17LinearCombinationIaLi1EiiLNS1H_9ScaleType4KindE0ELNS_15FloatRoundStyleE2EaEENS1_15EpilogueDefaultEEEEEvvEEEEvNT_6ParamsE)
        /*0020*/ 	.word	0x00000000
.L_19:


//--------------------- .nv.compat                --------------------------
	.section	.nv.compat,"",@"SHT_CUDA_COMPAT_INFO"
	.align	4
        /*0000*/ 	.byte	0x02, 0x09, 0x01, 0x00, 0x02, 0x02, 0x04, 0x00, 0x02, 0x05, 0x05, 0x00, 0x03, 0x07, 0x01, 0x01
        /*0010*/ 	.byte	0x02, 0x03, 0x01, 0x00, 0x02, 0x06, 0x01, 0x00, 0x04, 0x0b, 0x08, 0x00, 0x00, 0x00, 0x00, 0x00
        /*0020*/ 	.byte	0x00, 0x00, 0x00, 0x00


//--------------------- .nv.info._ZN7cutlass13device_kernelINS_4gemm6kernel13GemmUniversalIN4cute5tupleIJiiiiEEENS1_10collective13CollectiveMmaINS1_34MainloopSm90TmaGmmaWarpSpecializedILi18ENS5_IJNS4_1CILi1EEENSA_ILi8EEESB_EEENS1_35KernelTmaWarpSpecializedCooperativeEEENS5_IJNSA_ILi128EEENSA_ILi64EEESH_EEEaNS5_IJlSB_lEEEaSJ_NS4_8TiledMMAINS4_8MMA_AtomIJNS4_4SM904GMMA26MMA_64x64x32_S32S8S8_SS_TNEEEENS4_6LayoutINS5_IJNSA_ILi2EEESB_SB_EEENS5_IJSB_NSA_ILi0EEEST_EEEEENS5_IJNS4_10UnderscoreESW_SW_EEEEENS4_23SM90_TMA_LOAD_MULTICASTENS4_14ComposedLayoutINS4_7SwizzleILi2ELi4ELi3EEENS4_18smem_ptr_flag_bitsILi8EEENSQ_INS5_IJSC_SH_EEENS5_IJSH_SB_EEEEEEEvNS4_8identityENS4_13SM90_TMA_LOADES18_vS19_EENS_8epilogue10collective6detail29Sm90TmaWarpSpecializedAdapterINS1D_15DefaultEpilogueIaSJ_SJ_NS1C_6thread17LinearCombinationIaLi1EiiLNS1H_9ScaleType4KindE0ELNS_15FloatRoundStyleE2EaEENS1_15EpilogueDefaultEEEEEvvEEEEvNT_6ParamsE --------------------------
	.section	.nv.info._ZN7cutlass13device_kernelINS_4gemm6kernel13GemmUniversalIN4cute5tupleIJiiiiEEENS1_10collective13CollectiveMmaINS1_34MainloopSm90TmaGmmaWarpSpecializedILi18ENS5_IJNS4_1CILi1EEENSA_ILi8EEESB_EEENS1_35KernelTmaWarpSpecializedCooperativeEEENS5_IJNSA_ILi128EEENSA_ILi64EEESH_EEEaNS5_IJlSB_lEEEaSJ_NS4_8TiledMMAINS4_8MMA_AtomIJNS4_4SM904GMMA26MMA_64x64x32_S32S8S8_SS_TNEEEENS4_6LayoutINS5_IJNSA_ILi2EEESB_SB_EEENS5_IJSB_NSA_ILi0EEEST_EEEEENS5_IJNS4_10UnderscoreESW_SW_EEEEENS4_23SM90_TMA_LOAD_MULTICASTENS4_14ComposedLayoutINS4_7SwizzleILi2ELi4ELi3EEENS4_18smem_ptr_flag_bitsILi8EEENSQ_INS5_IJSC_SH_EEENS5_IJSH_SB_EEEEEEEvNS4_8identityENS4_13SM90_TMA_LOADES18_vS19_EENS_8epilogue10collective6detail29Sm90TmaWarpSpecializedAdapterINS1D_15DefaultEpilogueIaSJ_SJ_NS1C_6thread17LinearCombinationIaLi1EiiLNS1H_9ScaleType4KindE0ELNS_15FloatRoundStyleE2EaEENS1_15EpilogueDefaultEEEEEvvEEEEvNT_6ParamsE,"",@"SHT_CUDA_INFO"
	.sectionflags	@""
	.align	4


	//----- nvinfo : EIATTR_CUDA_API_VERSION
	.align		4
        /*0000*/ 	.byte	0x04, 0x37
        /*0002*/ 	.short	(.L_21 - .L_20)
.L_20:
        /*0004*/ 	.word	0x00000082


	//----- nvinfo : EIATTR_KPARAM_INFO
	.align		4
.L_21:
        /*0008*/ 	.byte	0x04, 0x17
        /*000a*/ 	.short	(.L_23 - .L_22)
.L_22:
        /*000c*/ 	.word	0x00000000
        /*0010*/ 	.short	0x0000
        /*0012*/ 	.short	0x0070
        /*0014*/ 	.byte	0x00, 0xf0, 0x01, 0x10


	//----- nvinfo : EIATTR_SPARSE_MMA_MASK
	.align		4
.L_23:
        /*0018*/ 	.byte	0x03, 0x50
        /*001a*/ 	.short	0x0000


	//----- nvinfo : EIATTR_MAXREG_COUNT
	.align		4
        /*001c*/ 	.byte	0x03, 0x1b
        /*001e*/ 	.short	0x00a8


	//----- nvinfo : EIATTR_NUM_BARRIERS
	.align		4
        /*0020*/ 	.byte	0x02, 0x4c
        /*0022*/ 	.byte	0x01
	.zero		1


	//----- nvinfo : EIATTR_EXTERNS
	.align		4
        /*0024*/ 	.byte	0x04, 0x0f
        /*0026*/ 	.short	(.L_25 - .L_24)


	//   ....[0]....
	.align		4
.L_24:
        /*0028*/ 	.word	index@(__assertfail)


	//----- nvinfo : EIATTR_MERCURY_ISA_VERSION
	.align		4
.L_25:
        /*002c*/ 	.byte	0x03, 0x5f
        /*002e*/ 	.short	0x0101


	//----- nvinfo : EIATTR_INT_WARP_WIDE_INSTR_OFFSETS
	.align		4
        /*0030*/ 	.byte	0x04, 0x31
        /*0032*/ 	.short	(.L_27 - .L_26)


	//   ....[0]....
.L_26:
        /*0034*/ 	.word	0x00000610


	//   ....[1]....
        /*0038*/ 	.word	0x00000630


	//   ....[2]....
        /*003c*/ 	.word	0x00000800


	//----- nvinfo : EIATTR_COOP_GROUP_MASK_REGIDS
	.align		4
.L_27:
        /*0040*/ 	.byte	0x04, 0x29
        /*0042*/ 	.short	(.L_29 - .L_28)


	//   ....[0]....
.L_28:
        /*0044*/ 	.word	0xffffffff


	//   ....[1]....
        /*0048*/ 	.word	0xffffffff


	//   ....[2]....
        /*004c*/ 	.word	0xffffffff


	//   ....[3]....
        /*0050*/ 	.word	0xffffffff


	//   ....[4]....
        /*0054*/ 	.word	0xffffffff


	//   ....[5]....
        /*0058*/ 	.word	0xffffffff


	//----- nvinfo : EIATTR_COOP_GROUP_INSTR_OFFSETS
	.align		4
.L_29:
        /*005c*/ 	.byte	0x04, 0x28
        /*005e*/ 	.short	(.L_31 - .L_30)


	//   ....[0]....
.L_30:
        /*0060*/ 	.word	0x00000060


	//   ....[1]....
        /*0064*/ 	.word	0x00000070


	//   ....[2]....
        /*0068*/ 	.word	0x00000130


	//   ....[3]....
        /*006c*/ 	.word	0x000004c0


	//   ....[4]....
        /*0070*/ 	.word	0x00000970


	//   ....[5]....
        /*0074*/ 	.word	0x000013a0


	//----- nvinfo : EIATTR_REG_RECONFIG
	.align		4
.L_31:
        /*0078*/ 	.byte	0x01, 0x54
	.zero		2


	//----- nvinfo : EIATTR_SYSCALL_OFFSETS
	.align		4
        /*007c*/ 	.byte	0x04, 0x46
        /*007e*/ 	.short	(.L_33 - .L_32)


	//   ....[0]....
.L_32:
        /*0080*/ 	.word	0x00001560


	//----- nvinfo : EIATTR_MBARRIER_INSTR_OFFSETS
	.align		4
.L_33:
        /*0084*/ 	.byte	0x04, 0x39
        /*0086*/ 	.short	(.L_35 - .L_34)


	//   ....[0]....
.L_34:
        /*0088*/ 	.word	0x00000250
        /*008c*/ 	.word	0x000000ff
        /*0090*/ 	.word	0x00000000
        /*0094*/ 	.short	0x0100
        /*0096*/ 	.byte	0x08
	.zero		1


	//   ....[1]....
        /*0098*/ 	.word	0x00000260
        /*009c*/ 	.word	0x000000ff
        /*00a0*/ 	.word	0x00000090
        /*00a4*/ 	.short	0x0100
        /*00a6*/ 	.byte	0x08
	.zero		1


	//   ....[2]....
        /*00a8*/ 	.word	0x00000270
        /*00ac*/ 	.word	0x000000ff
        /*00b0*/ 	.word	0x00000008
        /*00b4*/ 	.short	0x0100
        /*00b6*/ 	.byte	0x08
	.zero		1


	//   ....[3]....
        /*00b8*/ 	.word	0x00000280
        /*00bc*/ 	.word	0x000000ff
        /*00c0*/ 	.word	0x00000098
        /*00c4*/ 	.short	0x0100
        /*00c6*/ 	.byte	0x08
	.zero		1


	//   ....[4]....
        /*00c8*/ 	.word	0x00000290
        /*00cc*/ 	.word	0x000000ff
        /*00d0*/ 	.word	0x00000010
        /*00d4*/ 	.short	0x0100
        /*00d6*/ 	.byte	0x08
	.zero		1


	//   ....[5]....
        /*00d8*/ 	.word	0x000002a0
        /*00dc*/ 	.word	0x000000ff
        /*00e0*/ 	.word	0x000000a0
        /*00e4*/ 	.short	0x0100
        /*00e6*/ 	.byte	0x08
	.zero		1


	//   ....[6]....
        /*00e8*/ 	.word	0x000002b0
        /*00ec*/ 	.word	0x000000ff
        /*00f0*/ 	.word	0x00000018
        /*00f4*/ 	.short	0x0100
        /*00f6*/ 	.byte	0x08
	.zero		1


	//   ....[7]....
        /*00f8*/ 	.word	0x000002c0
        /*00fc*/ 	.word	0x000000ff
        /*0100*/ 	.word	0x000000a8
        /*0104*/ 	.short	0x0100
        /*0106*/ 	.byte	0x08
	.zero		1


	//   ....[8]....
        /*0108*/ 	.word	0x000002d0
        /*010c*/ 	.word	0x000000ff
        /*0110*/ 	.word	0x00000020
        /*0114*/ 	.short	0x0100
        /*0116*/ 	.byte	0x08
	.zero		1


	//   ....[9]....
        /*0118*/ 	.word	0x000002e0
        /*011c*/ 	.word	0x000000ff
        /*0120*/ 	.word	0x000000b0
        /*0124*/ 	.short	0x0100
        /*0126*/ 	.byte	0x08
	.zero		1


	//   ....[10]....
        /*0128*/ 	.word	0x000002f0
        /*012c*/ 	.word	0x000000ff
        /*0130*/ 	.word	0x00000028
        /*0134*/ 	.short	0x0100
        /*0136*/ 	.byte	0x08
	.zero		1


	//   ....[11]....
        /*0138*/ 	.word	0x00000300
        /*013c*/ 	.word	0x000000ff
        /*0140*/ 	.word	0x000000b8
        /*0144*/ 	.short	0x0100
        /*0146*/ 	.byte	0x08
	.zero		1


	//   ....[12]....
        /*0148*/ 	.word	0x00000310
        /*014c*/ 	.word	0x000000ff
        /*0150*/ 	.word	0x00000030
        /*0154*/ 	.short	0x0100
        /*0156*/ 	.byte	0x08
	.zero		1


	//   ....[13]....
        /*0158*/ 	.word	0x00000320
        /*015c*/ 	.word	0x000000ff
        /*0160*/ 	.word	0x000000c0
        /*0164*/ 	.short	0x0100
        /*0166*/ 	.byte	0x08
	.zero		1


	//   ....[14]....
        /*0168*/ 	.word	0x00000330
        /*016c*/ 	.word	0x000000ff
        /*0170*/ 	.word	0x00000038
        /*0174*/ 	.short	0x0100
        /*0176*/ 	.byte	0x08
	.zero		1


	//   ....[15]....
        /*0178*/ 	.word	0x00000340
        /*017c*/ 	.word	0x000000ff
        /*0180*/ 	.word	0x000000c8
        /*0184*/ 	.short	0x0100
        /*0186*/ 	.byte	0x08
	.zero		1


	//   ....[16]....
        /*0188*/ 	.word	0x00000350
        /*018c*/ 	.word	0x000000ff
        /*0190*/ 	.word	0x00000040
        /*0194*/ 	.short	0x0100
        /*0196*/ 	.byte	0x08
	.zero		1


	//   ....[17]....
        /*0198*/ 	.word	0x00000360
        /*019c*/ 	.word	0x000000ff
        /*01a0*/ 	.word	0x000000d0
        /*01a4*/ 	.short	0x0100
        /*01a6*/ 	.byte	0x08
	.zero		1


	//   ....[18]....
        /*01a8*/ 	.word	0x00000370
        /*01ac*/ 	.word	0x000000ff
        /*01b0*/ 	.word	0x00000048
        /*01b4*/ 	.short	0x0100
        /*01b6*/ 	.byte	0x08
	.zero		1


	//   ....[19]....
        /*01b8*/ 	.word	0x00000380
        /*01bc*/ 	.word	0x000000ff
        /*01c0*/ 	.word	0x000000d8
        /*01c4*/ 	.short	0x0100
        /*01c6*/ 	.byte	0x08
	.zero		1


	//   ....[20]....
        /*01c8*/ 	.word	0x00000390
        /*01cc*/ 	.word	0x000000ff
        /*01d0*/ 	.word	0x00000050
        /*01d4*/ 	.short	0x0100
        /*01d6*/ 	.byte	0x08
	.zero		1


	//   ....[21]....
        /*01d8*/ 	.word	0x000003a0
        /*01dc*/ 	.word	0x000000ff
        /*01e0*/ 	.word	0x000000e0
        /*01e4*/ 	.short	0x0100
        /*01e6*/ 	.byte	0x08
	.zero		1


	//   ....[22]....
        /*01e8*/ 	.word	0x000003b0
        /*01ec*/ 	.word	0x000000ff
        /*01f0*/ 	.word	0x00000058
        /*01f4*/ 	.short	0x0100
        /*01f6*/ 	.byte	0x08
	.zero		1


	//   ....[23]....
        /*01f8*/ 	.word	0x000003c0
        /*01fc*/ 	.word	0x000000ff
        /*0200*/ 	.word	0x000000e8
        /*0204*/ 	.short	0x0100
        /*0206*/ 	.byte	0x08
	.zero		1


	//   ....[24]....
        /*0208*/ 	.word	0x000003d0
        /*020c*/ 	.word	0x000000ff
        /*0210*/ 	.word	0x00000060
        /*0214*/ 	.short	0x0100
        /*0216*/ 	.byte	0x08
	.zero		1


	//   ....[25]....
        /*0218*/ 	.word	0x000003e0
        /*021c*/ 	.word	0x000000ff
        /*0220*/ 	.word	0x000000f0
        /*0224*/ 	.short	0x0100
        /*0226*/ 	.byte	0x08
	.zero		1


	//   ....[26]....
        /*0228*/ 	.word	0x000003f0
        /*022c*/ 	.word	0x000000ff
        /*0230*/ 	.word	0x00000068
        /*0234*/ 	.short	0x0100
        /*0236*/ 	.byte	0x08
	.zero		1


	//   ....[27]....
        /*0238*/ 	.word	0x00000400
        /*023c*/ 	.word	0x000000ff
        /*0240*/ 	.word	0x000000f8
        /*0244*/ 	.short	0x0100
        /*0246*/ 	.byte	0x08
	.zero		1


	//   ....[28]....
        /*0248*/ 	.word	0x00000410
        /*024c*/ 	.word	0x000000ff
        /*0250*/ 	.word	0x00000070
        /*0254*/ 	.short	0x0100
        /*0256*/ 	.byte	0x08
	.zero		1


	//   ....[29]....
        /*0258*/ 	.word	0x00000420
        /*025c*/ 	.word	0x000000ff
        /*0260*/ 	.word	0x00000100
        /*0264*/ 	.short	0x0100
        /*0266*/ 	.byte	0x08
	.zero		1


	//   ....[30]....
        /*0268*/ 	.word	0x00000430
        /*026c*/ 	.word	0x000000ff
        /*0270*/ 	.word	0x00000078
        /*0274*/ 	.short	0x0100
        /*0276*/ 	.byte	0x08
	.zero		1


	//   ....[31]....
        /*0278*/ 	.word	0x00000440
        /*027c*/ 	.word	0x000000ff
        /*0280*/ 	.word	0x00000108
        /*0284*/ 	.short	0x0100
        /*0286*/ 	.byte	0x08
	.zero		1


	//   ....[32]....
        /*0288*/ 	.word	0x00000450
        /*028c*/ 	.word	0x000000ff
        /*0290*/ 	.word	0x00000080
        /*0294*/ 	.short	0x0100
        /*0296*/ 	.byte	0x08
	.zero		1


	//   ....[33]....
        /*0298*/ 	.word	0x00000460
        /*029c*/ 	.word	0x000000ff
        /*02a0*/ 	.word	0x00000110
        /*02a4*/ 	.short	0x0100
        /*02a6*/ 	.byte	0x08
	.zero		1


	//   ....[34]....
        /*02a8*/ 	.word	0x00000470
        /*02ac*/ 	.word	0x000000ff
        /*02b0*/ 	.word	0x00000088
        /*02b4*/ 	.short	0x0100
        /*02b6*/ 	.byte	0x08
	.zero		1


	//   ....[35]....
        /*02b8*/ 	.word	0x00000480
        /*02bc*/ 	.word	0x000000ff
        /*02c0*/ 	.word	0x00000118
        /*02c4*/ 	.short	0x0100
        /*02c6*/ 	.byte	0x08
	.zero		1


	//   ....[36]....
        /*02c8*/ 	.word	0x00000880
        /*02cc*/ 	.word	0x000000ff
        /*02d0*/ 	.word	0x00000130
        /*02d4*/ 	.short	0x0100
        /*02d6*/ 	.byte	0x06
	.zero		1


	//   ....[37]....
        /*02d8*/ 	.word	0x00000910
        /*02dc*/ 	.word	0x000000ff
        /*02e0*/ 	.word	0x00000138
        /*02e4*/ 	.short	0x0100
        /*02e6*/ 	.byte	0x06
	.zero		1


	//   ....[38]....
        /*02e8*/ 	.word	0x00001630
        /*02ec*/ 	.word	0x00000003
        /*02f0*/ 	.word	0x00000000
        /*02f4*/ 	.short	0x010a
        /*02f6*/ 	.byte	0x3f
	.zero		1


	//   ....[39]....
        /*02f8*/ 	.word	0x00001670
        /*02fc*/ 	.word	0x00000003
        /*0300*/ 	.word	0x00000000
        /*0304*/ 	.short	0x010a
        /*0306*/ 	.byte	0x3f
	.zero		1


	//   ....[40]....
        /*0308*/ 	.word	0x00001940
        /*030c*/ 	.word	0x00000005
        /*0310*/ 	.word	0x00000000
        /*0314*/ 	.short	0x010a
        /*0316*/ 	.byte	0x3f
	.zero		1


	//   ....[41]....
        /*0318*/ 	.word	0x00001980
        /*031c*/ 	.word	0x00000005
        /*0320*/ 	.word	0x00000000
        /*0324*/ 	.short	0x010a
        /*0326*/ 	.byte	0x3f
	.zero		1


	//   ....[42]....
        /*0328*/ 	.word	0x00001ae0
        /*032c*/ 	.word	0x00000005
        /*0330*/ 	.word	0x00000000
        /*0334*/ 	.short	0x0101
        /*0336*/ 	.byte	0x3f
	.zero		1


	//   ....[43]....
        /*0338*/ 	.word	0x00001d00
        /*033c*/ 	.word	0x00000003
        /*0340*/ 	.word	0x00000000
        /*0344*/ 	.short	0x0101
        /*0346*/ 	.byte	0x3f
	.zero		1


	//   ....[44]....
        /*0348*/ 	.word	0x00004bc0
        /*034c*/ 	.word	0x00000017
        /*0350*/ 	.word	0x00000090
        /*0354*/ 	.short	0x010a
        /*0356*/ 	.byte	0x3f
	.zero		1


	//   ....[45]....
        /*0358*/ 	.word	0x00004f30
        /*035c*/ 	.word	0x00000003
        /*0360*/ 	.word	0x00000138
        /*0364*/ 	.short	0x0101
        /*0366*/ 	.byte	0x3f
	.zero		1


	//   ....[46]....
        /*0368*/ 	.word	0x00005690
        /*036c*/ 	.word	0x00000007
        /*0370*/ 	.word	0x00000000
        /*0374*/ 	.short	0x010a
        /*0376*/ 	.byte	0x3f
	.zero		1


	//   ....[47]....
        /*0378*/ 	.word	0x00005710
        /*037c*/ 	.word	0x00000008
        /*0380*/ 	.word	0x00000000
        /*0384*/ 	.short	0x010a
        /*0386*/ 	.byte	0x3f
	.zero		1


	//   ....[48]....
        /*0388*/ 	.word	0x000057a0
        /*038c*/ 	.word	0x00000009
        /*0390*/ 	.word	0x00000000
        /*0394*/ 	.short	0x010a
        /*0396*/ 	.byte	0x3f
	.zero		1


	//   ....[49]....
        /*0398*/ 	.word	0x00005830
        /*039c*/ 	.word	0x00000008
        /*03a0*/ 	.word	0x00000000
        /*03a4*/ 	.short	0x010a
        /*03a6*/ 	.byte	0x3f
	.zero		1


	//   ....[50]....
        /*03a8*/ 	.word	0x000058c0
        /*03ac*/ 	.word	0x00000009
        /*03b0*/ 	.word	0x00000000
        /*03b4*/ 	.short	0x010a
        /*03b6*/ 	.byte	0x3f
	.zero		1


	//   ....[51]....
        /*03b8*/ 	.word	0x00005950
        /*03bc*/ 	.word	0x00000008
        /*03c0*/ 	.word	0x00000000
        /*03c4*/ 	.short	0x010a
        /*03c6*/ 	.byte	0x3f
	.zero		1


	//   ....[52]....
        /*03c8*/ 	.word	0x000059e0
        /*03cc*/ 	.word	0x00000009
        /*03d0*/ 	.word	0x00000000
        /*03d4*/ 	.short	0x010a
        /*03d6*/ 	.byte	0x3f
	.zero		1


	//   ....[53]....
        /*03d8*/ 	.word	0x00005a70
        /*03dc*/ 	.word	0x00000008
        /*03e0*/ 	.word	0x00000000
        /*03e4*/ 	.short	0x010a
        /*03e6*/ 	.byte	0x3f
	.zero		1


	//   ....[54]....
        /*03e8*/ 	.word	0x00005b00
        /*03ec*/ 	.word	0x00000009
        /*03f0*/ 	.word	0x00000000
        /*03f4*/ 	.short	0x010a
        /*03f6*/ 	.byte	0x3f
	.zero		1


	//   ....[55]....
        /*03f8*/ 	.word	0x00005b90
        /*03fc*/ 	.word	0x00000008
        /*0400*/ 	.word	0x00000000
        /*0404*/ 	.short	0x010a
        /*0406*/ 	.byte	0x3f
	.zero		1


	//   ....[56]....
        /*0408*/ 	.word	0x00005c20
        /*040c*/ 	.word	0x00000009
        /*0410*/ 	.word	0x00000000
        /*0414*/ 	.short	0x010a
        /*0416*/ 	.byte	0x3f
	.zero		1


	//   ....[57]....
        /*0418*/ 	.word	0x00005cb0
        /*041c*/ 	.word	0x00000008
        /*0420*/ 	.word	0x00000000
        /*0424*/ 	.short	0x010a
        /*0426*/ 	.byte	0x3f
	.zero		1


	//   ....[58]....
        /*0428*/ 	.word	0x00005d40
        /*042c*/ 	.word	0x00000009
        /*0430*/ 	.word	0x00000000
        /*0434*/ 	.short	0x010a
        /*0436*/ 	.byte	0x3f
	.zero		1


	//   ....[59]....
        /*0438*/ 	.word	0x00005dd0
        /*043c*/ 	.word	0x00000008
        /*0440*/ 	.word	0x00000000
        /*0444*/ 	.short	0x010a
        /*0446*/ 	.byte	0x3f
	.zero		1


	//   ....[60]....
        /*0448*/ 	.word	0x00005e60
        /*044c*/ 	.word	0x00000009
        /*0450*/ 	.word	0x00000000
        /*0454*/ 	.short	0x010a
        /*0456*/ 	.byte	0x3f
	.zero		1


	//   ....[61]....
        /*0458*/ 	.word	0x00005ef0
        /*045c*/ 	.word	0x00000008
        /*0460*/ 	.word	0x00000000
        /*0464*/ 	.short	0x010a
        /*0466*/ 	.byte	0x3f
	.zero		1


	//   ....[62]....
        /*0468*/ 	.word	0x00005f80
        /*046c*/ 	.word	0x0000000b
        /*0470*/ 	.word	0x00000000
        /*0474*/ 	.short	0x010a
        /*0476*/ 	.byte	0x3f
	.zero		1


	//   ....[63]....
        /*0478*/ 	.word	0x00006010
        /*047c*/ 	.word	0x00000003
        /*0480*/ 	.word	0x00000000
        /*0484*/ 	.short	0x010a
        /*0486*/ 	.byte	0x3f
	.zero		1


	//   ....[64]....
        /*0488*/ 	.word	0x00006070
        /*048c*/ 	.word	0x00000003
        /*0490*/ 	.word	0x00000000
        /*0494*/ 	.short	0x010a
        /*0496*/ 	.byte	0x3f
	.zero		1


	//   ....[65]....
        /*0498*/ 	.word	0x000060c0
        /*049c*/ 	.word	0x00000005
        /*04a0*/ 	.word	0x00000000
        /*04a4*/ 	.short	0x010a
        /*04a6*/ 	.byte	0x3f
	.zero		1


	//   ....[66]....
        /*04a8*/ 	.word	0x00006190
        /*04ac*/ 	.word	0x00000017
        /*04b0*/ 	.word	0x00000090
        /*04b4*/ 	.short	0x010a
        /*04b6*/ 	.byte	0x3f
	.zero		1


	//   ....[67]....
        /*04b8*/ 	.word	0x00006260
        /*04bc*/ 	.word	0x00000007
        /*04c0*/ 	.word	0x00000000
        /*04c4*/ 	.short	0x010a
        /*04c6*/ 	.byte	0x3f
	.zero		1


	//   ....[68]....
        /*04c8*/ 	.word	0x000062b0
        /*04cc*/ 	.word	0x00000008
        /*04d0*/ 	.word	0x00000000
        /*04d4*/ 	.short	0x010a
        /*04d6*/ 	.byte	0x3f
	.zero		1


	//   ....[69]....
        /*04d8*/ 	.word	0x00006300
        /*04dc*/ 	.word	0x00000009
        /*04e0*/ 	.word	0x00000000
        /*04e4*/ 	.short	0x010a
        /*04e6*/ 	.byte	0x3f
	.zero		1


	//   ....[70]....
        /*04e8*/ 	.word	0x00006350
        /*04ec*/ 	.word	0x00000008
        /*04f0*/ 	.word	0x00000000
        /*04f4*/ 	.short	0x010a
        /*04f6*/ 	.byte	0x3f
	.zero		1


	//   ....[71]....
        /*04f8*/ 	.word	0x000063a0
        /*04fc*/ 	.word	0x00000009
        /*0500*/ 	.word	0x00000000
        /*0504*/ 	.short	0x010a
        /*0506*/ 	.byte	0x3f
	.zero		1


	//   ....[72]....
        /*0508*/ 	.word	0x000063f0
        /*050c*/ 	.word	0x00000008
        /*0510*/ 	.word	0x00000000
        /*0514*/ 	.short	0x010a
        /*0516*/ 	.byte	0x3f
	.zero		1


	//   ....[73]....
        /*0518*/ 	.word	0x00006440
        /*051c*/ 	.word	0x00000009
        /*0520*/ 	.word	0x00000000
        /*0524*/ 	.short	0x010a
        /*0526*/ 	.byte	0x3f
	.zero		1


	//   ....[74]....
        /*0528*/ 	.word	0x00006490
        /*052c*/ 	.word	0x00000008
        /*0530*/ 	.word	0x00000000
        /*0534*/ 	.short	0x010a
        /*0536*/ 	.byte	0x3f
	.zero		1


	//   ....[75]....
        /*0538*/ 	.word	0x000064e0
        /*053c*/ 	.word	0x00000009
        /*0540*/ 	.word	0x00000000
        /*0544*/ 	.short	0x010a
        /*0546*/ 	.byte	0x3f
	.zero		1


	//   ....[76]....
        /*0548*/ 	.word	0x00006530
        /*054c*/ 	.word	0x00000008
        /*0550*/ 	.word	0x00000000
        /*0554*/ 	.short	0x010a
        /*0556*/ 	.byte	0x3f
	.zero		1


	//   ....[77]....
        /*0558*/ 	.word	0x00006580
        /*055c*/ 	.word	0x00000009
        /*0560*/ 	.word	0x00000000
        /*0564*/ 	.short	0x010a
        /*0566*/ 	.byte	0x3f
	.zero		1


	//   ....[78]....
        /*0568*/ 	.word	0x000065d0
        /*056c*/ 	.word	0x00000008
        /*0570*/ 	.word	0x00000000
        /*0574*/ 	.short	0x010a
        /*0576*/ 	.byte	0x3f
	.zero		1


	//   ....[79]....
        /*0578*/ 	.word	0x00006620
        /*057c*/ 	.word	0x00000009
        /*0580*/ 	.word	0x00000000
        /*0584*/ 	.short	0x010a
        /*0586*/ 	.byte	0x3f
	.zero		1


	//   ....[80]....
        /*0588*/ 	.word	0x00006670
        /*058c*/ 	.word	0x00000008
        /*0590*/ 	.word	0x00000000
        /*0594*/ 	.short	0x010a
        /*0596*/ 	.byte	0x3f
	.zero		1


	//   ....[81]....
        /*0598*/ 	.word	0x000066c0
        /*059c*/ 	.word	0x00000009
        /*05a0*/ 	.word	0x00000000
        /*05a4*/ 	.short	0x010a
        /*05a6*/ 	.byte	0x3f
	.zero		1


	//   ....[82]....
        /*05a8*/ 	.word	0x00006710
        /*05ac*/ 	.word	0x00000008
        /*05b0*/ 	.word	0x00000000
        /*05b4*/ 	.short	0x010a
        /*05b6*/ 	.byte	0x3f
	.zero		1


	//   ....[83]....
        /*05b8*/ 	.word	0x00006760
        /*05bc*/ 	.word	0x0000000b
        /*05c0*/ 	.word	0x00000000
        /*05c4*/ 	.short	0x010a
        /*05c6*/ 	.byte	0x3f
	.zero		1


	//----- nvinfo : EIATTR_NUM_MBARRIERS
	.align		4
.L_35:
        /*05c8*/ 	.byte	0x03, 0x38
        /*05ca*/ 	.short	0x0026


	//----- nvinfo : EIATTR_EXIT_INSTR_OFFSETS
	.align		4
        /*05cc*/ 	.byte	0x04, 0x1c
        /*05ce*/ 	.short	(.L_37 - .L_36)


	//   ....[0]....
.L_36:
        /*05d0*/ 	.word	0x00000ad0


	//   ....[1]....
        /*05d4*/ 	.word	0x000012e0


	//   ....[2]....
        /*05d8*/ 	.word	0x000042d0


	//   ....[3]....
        /*05dc*/ 	.word	0x00004830


	//   ....[4]....
        /*05e0*/ 	.word	0x00006060


	//----- nvinfo : EIATTR_MAX_THREADS
	.align		4
.L_37:
        /*05e4*/ 	.byte	0x04, 0x05
        /*05e6*/ 	.short	(.L_39 - .L_38)
.L_38:
        /*05e8*/ 	.word	0x00000180
        /*05ec*/ 	.word	0x00000001
        /*05f0*/ 	.word	0x00000001


	//----- nvinfo : EIATTR_CRS_STACK_SIZE
	.align		4
.L_39:
        /*05f4*/ 	.byte	0x04, 0x1e
        /*05f6*/ 	.short	(.L_41 - .L_40)
.L_40:
        /*05f8*/ 	.word	0x00000000


	//----- nvinfo : EIATTR_CBANK_PARAM_SIZE
	.align		4
.L_41:
        /*05fc*/ 	.byte	0x03, 0x19
        /*05fe*/ 	.short	0x0470


	//----- nvinfo : EIATTR_PARAM_CBANK
	.align		4
        /*0600*/ 	.byte	0x04, 0x0a
        /*0602*/ 	.short	(.L_43 - .L_42)
	.align		4
.L_42:
        /*0604*/ 	.word	index@(.nv.constant0._ZN7cutlass13device_kernelINS_4gemm6kernel13GemmUniversalIN4cute5tupleIJiiiiEEENS1_10collective13CollectiveMmaINS1_34MainloopSm90TmaGmmaWarpSpecializedILi18ENS5_IJNS4_1CILi1EEENSA_ILi8EEESB_EEENS1_35KernelTmaWarpSpecializedCooperativeEEENS5_IJNSA_ILi128EEENSA_ILi64EEESH_EEEaNS5_IJlSB_lEEEaSJ_NS4_8TiledMMAINS4_8MMA_AtomIJNS4_4SM904GMMA26MMA_64x64x32_S32S8S8_SS_TNEEEENS4_6LayoutINS5_IJNSA_ILi2EEESB_SB_EEENS5_IJSB_NSA_ILi0EEEST_EEEEENS5_IJNS4_10UnderscoreESW_SW_EEEEENS4_23SM90_TMA_LOAD_MULTICASTENS4_14ComposedLayoutINS4_7SwizzleILi2ELi4ELi3EEENS4_18smem_ptr_flag_bitsILi8EEENSQ_INS5_IJSC_SH_EEENS5_IJSH_SB_EEEEEEEvNS4_8identityENS4_13SM90_TMA_LOADES18_vS19_EENS_8epilogue10collective6detail29Sm90TmaWarpSpecializedAdapterINS1D_15DefaultEpilogueIaSJ_SJ_NS1C_6thread17LinearCombinationIaLi1EiiLNS1H_9ScaleType4KindE0ELNS_15FloatRoundStyleE2EaEENS1_15EpilogueDefaultEEEEEvvEEEEvNT_6ParamsE)
        /*0608*/ 	.short	0x0210
        /*060a*/ 	.short	0x0470


	//----- nvinfo : EIATTR_SW_WAR
	.align		4
.L_43:
        /*060c*/ 	.byte	0x04, 0x36
        /*060e*/ 	.short	(.L_45 - .L_44)
.L_44:
        /*0610*/ 	.word	0x00000008
.L_45:


//--------------------- .nv.callgraph             --------------------------
	.section	.nv.callgraph,"",@"SHT_CUDA_CALLGRAPH"
	.align	4
	.sectionentsize	8
	.align		4
        /*0000*/ 	.word	0x00000000
	.align		4
        /*0004*/ 	.word	0xffffffff
	.align		4
        /*0008*/ 	.word	index@(_ZN7cutlass13device_kernelINS_4gemm6kernel13GemmUniversalIN4cute5tupleIJiiiiEEENS1_10collective13CollectiveMmaINS1_34MainloopSm90TmaGmmaWarpSpecializedILi18ENS5_IJNS4_1CILi1EEENSA_ILi8EEESB_EEENS1_35KernelTmaWarpSpecializedCooperativeEEENS5_IJNSA_ILi128EEENSA_ILi64EEESH_EEEaNS5_IJlSB_lEEEaSJ_NS4_8TiledMMAINS4_8MMA_AtomIJNS4_4SM904GMMA26MMA_64x64x32_S32S8S8_SS_TNEEEENS4_6LayoutINS5_IJNSA_ILi2EEESB_SB_EEENS5_IJSB_NSA_ILi0EEEST_EEEEENS5_IJNS4_10UnderscoreESW_SW_EEEEENS4_23SM90_TMA_LOAD_MULTICASTENS4_14ComposedLayoutINS4_7SwizzleILi2ELi4ELi3EEENS4_18smem_ptr_flag_bitsILi8EEENSQ_INS5_IJSC_SH_EEENS5_IJSH_SB_EEEEEEEvNS4_8identityENS4_13SM90_TMA_LOADES18_vS19_EENS_8epilogue10collective6detail29Sm90TmaWarpSpecializedAdapterINS1D_15DefaultEpilogueIaSJ_SJ_NS1C_6thread17LinearCombinationIaLi1EiiLNS1H_9ScaleType4KindE0ELNS_15FloatRoundStyleE2EaEENS1_15EpilogueDefaultEEEEEvvEEEEvNT_6ParamsE)
	.align		4
        /*000c*/ 	.word	index@(__assertfail)
	.align		4
        /*0010*/ 	.word	0x00000000
	.align		4
        /*0014*/ 	.word	0xfffffffe
	.align		4
        /*0018*/ 	.word	0x00000000
	.align		4
        /*001c*/ 	.word	0xfffffffd
	.align		4
        /*0020*/ 	.word	0x00000000
	.align		4
        /*0024*/ 	.word	0xfffffffc


//--------------------- .nv.constant4             --------------------------
	.section	.nv.constant4,"a",@progbits
	.align	8
	.align		8
.nv.constant4:
        /*0000*/ 	.dword	__assertfail
	.align		8
        /*0008*/ 	.dword	__unnamed_1
	.align		8
        /*0010*/ 	.dword	_ZN40_INTERNAL_a7f2d449_4_k_cu_d67499d9_203524cuda3std3__45__cpo5beginE
	.align		8
        /*0018*/ 	.dword	_ZN40_INTERNAL_a7f2d449_4_k_cu_d67499d9_203524cuda3std3__45__cpo3endE
	.align		8
        /*0020*/ 	.dword	_ZN40_INTERNAL_a7f2d449_4_k_cu_d67499d9_203524cuda3std3__45__cpo6cbeginE
	.align		8
        /*0028*/ 	.dword	_ZN40_INTERNAL_a7f2d449_4_k_cu_d67499d9_203524cuda3std3__45__cpo4cendE
	.align		8
        /*0030*/ 	.dword	_ZN40_INTERNAL_a7f2d449_4_k_cu_d67499d9_203524cuda3std3__442_GLOBAL__N__a7f2d449_4_k_cu_d67499d9_203526ignoreE
	.align		8
        /*0038*/ 	.dword	_ZN40_INTERNAL_a7f2d449_4_k_cu_d67499d9_203524cuda3std3__419piecewise_constructE
	.align		8
        /*0040*/ 	.dword	_ZN40_INTERNAL_a7f2d449_4_k_cu_d67499d9_203524cuda3std3__48in_placeE
	.align		8
        /*0048*/ 	.dword	_ZN40_INTERNAL_a7f2d449_4_k_cu_d67499d9_203524cuda3std6ranges3__45__cpo4swapE
	.align		8
        /*0050*/ 	.dword	_ZN40_INTERNAL_a7f2d449_4_k_cu_d67499d9_203524cuda3std6ranges3__45__cpo9iter_moveE
	.align		8
        /*0058*/ 	.dword	_ZN40_INTERNAL_a7f2d449_4_k_cu_d67499d9_203524cute7productE
	.align		8
        /*0060*/ 	.dword	_ZN40_INTERNAL_a7f2d449_4_k_cu_d67499d9_203524cute1_E
	.align		8
        /*0068*/ 	.dword	$str$22
	.align		8
        /*0070*/ 	.dword	$str$23


//--------------------- .text._ZN7cutlass13device_kernelINS_4gemm6kernel13GemmUniversalIN4cute5tupleIJiiiiEEENS1_10collective13CollectiveMmaINS1_34MainloopSm90TmaGmmaWarpSpecializedILi18ENS5_IJNS4_1CILi1EEENSA_ILi8EEESB_EEENS1_35KernelTmaWarpSpecializedCooperativeEEENS5_IJNSA_ILi128EEENSA_ILi64EEESH_EEEaNS5_IJlSB_lEEEaSJ_NS4_8TiledMMAINS4_8MMA_AtomIJNS4_4SM904GMMA26MMA_64x64x32_S32S8S8_SS_TNEEEENS4_6LayoutINS5_IJNSA_ILi2EEESB_SB_EEENS5_IJSB_NSA_ILi0EEEST_EEEEENS5_IJNS4_10UnderscoreESW_SW_EEEEENS4_23SM90_TMA_LOAD_MULTICASTENS4_14ComposedLayoutINS4_7SwizzleILi2ELi4ELi3EEENS4_18smem_ptr_flag_bitsILi8EEENSQ_INS5_IJSC_SH_EEENS5_IJSH_SB_EEEEEEEvNS4_8identityENS4_13SM90_TMA_LOADES18_vS19_EENS_8epilogue10collective6detail29Sm90TmaWarpSpecializedAdapterINS1D_15DefaultEpilogueIaSJ_SJ_NS1C_6thread17LinearCombinationIaLi1EiiLNS1H_9ScaleType4KindE0ELNS_15FloatRoundStyleE2EaEENS1_15EpilogueDefaultEEEEEvvEEEEvNT_6ParamsE --------------------------
	.section	.text._ZN7cutlass13device_kernelINS_4gemm6kernel13GemmUniversalIN4cute5tupleIJiiiiEEENS1_10collective13CollectiveMmaINS1_34MainloopSm90TmaGmmaWarpSpecializedILi18ENS5_IJNS4_1CILi1EEENSA_ILi8EEESB_EEENS1_35KernelTmaWarpSpecializedCooperativeEEENS5_IJNSA_ILi128EEENSA_ILi64EEESH_EEEaNS5_IJlSB_lEEEaSJ_NS4_8TiledMMAINS4_8MMA_AtomIJNS4_4SM904GMMA26MMA_64x64x32_S32S8S8_SS_TNEEEENS4_6LayoutINS5_IJNSA_ILi2EEESB_SB_EEENS5_IJSB_NSA_ILi0EEEST_EEEEENS5_IJNS4_10UnderscoreESW_SW_EEEEENS4_23SM90_TMA_LOAD_MULTICASTENS4_14ComposedLayoutINS4_7SwizzleILi2ELi4ELi3EEENS4_18smem_ptr_flag_bitsILi8EEENSQ_INS5_IJSC_SH_EEENS5_IJSH_SB_EEEEEEEvNS4_8identityENS4_13SM90_TMA_LOADES18_vS19_EENS_8epilogue10collective6detail29Sm90TmaWarpSpecializedAdapterINS1D_15DefaultEpilogueIaSJ_SJ_NS1C_6thread17LinearCombinationIaLi1EiiLNS1H_9ScaleType4KindE0ELNS_15FloatRoundStyleE2EaEENS1_15EpilogueDefaultEEEEEvvEEEEvNT_6ParamsE,"ax",@progbits
	.align	128
.text._ZN7cutlass13device_kernelINS_4gemm6kernel13GemmUniversalIN4cute5tupleIJiiiiEEENS1_10collective13CollectiveMmaINS1_34MainloopSm90TmaGmmaWarpSpecializedILi18ENS5_IJNS4_1CILi1EEENSA_ILi8EEESB_EEENS1_35KernelTmaWarpSpecializedCooperativeEEENS5_IJNSA_ILi128EEENSA_ILi64EEESH_EEEaNS5_IJlSB_lEEEaSJ_NS4_8TiledMMAINS4_8MMA_AtomIJNS4_4SM904GMMA26MMA_64x64x32_S32S8S8_SS_TNEEEENS4_6LayoutINS5_IJNSA_ILi2EEESB_SB_EEENS5_IJSB_NSA_ILi0EEEST_EEEEENS5_IJNS4_10UnderscoreESW_SW_EEEEENS4_23SM90_TMA_LOAD_MULTICASTENS4_14ComposedLayoutINS4_7SwizzleILi2ELi4ELi3EEENS4_18smem_ptr_flag_bitsILi8EEENSQ_INS5_IJSC_SH_EEENS5_IJSH_SB_EEEEEEEvNS4_8identityENS4_13SM90_TMA_LOADES18_vS19_EENS_8epilogue10collective6detail29Sm90TmaWarpSpecializedAdapterINS1D_15DefaultEpilogueIaSJ_SJ_NS1C_6thread17LinearCombinationIaLi1EiiLNS1H_9ScaleType4KindE0ELNS_15FloatRoundStyleE2EaEENS1_15EpilogueDefaultEEEEEvvEEEEvNT_6ParamsE:
        .type           _ZN7cutlass13device_kernelINS_4gemm6kernel13GemmUniversalIN4cute5tupleIJiiiiEEENS1_10collective13CollectiveMmaINS1_34MainloopSm90TmaGmmaWarpSpecializedILi18ENS5_IJNS4_1CILi1EEENSA_ILi8EEESB_EEENS1_35KernelTmaWarpSpecializedCooperativeEEENS5_IJNSA_ILi128EEENSA_ILi64EEESH_EEEaNS5_IJlSB_lEEEaSJ_NS4_8TiledMMAINS4_8MMA_AtomIJNS4_4SM904GMMA26MMA_64x64x32_S32S8S8_SS_TNEEEENS4_6LayoutINS5_IJNSA_ILi2EEESB_SB_EEENS5_IJSB_NSA_ILi0EEEST_EEEEENS5_IJNS4_10UnderscoreESW_SW_EEEEENS4_23SM90_TMA_LOAD_MULTICASTENS4_14ComposedLayoutINS4_7SwizzleILi2ELi4ELi3EEENS4_18smem_ptr_flag_bitsILi8EEENSQ_INS5_IJSC_SH_EEENS5_IJSH_SB_EEEEEEEvNS4_8identityENS4_13SM90_TMA_LOADES18_vS19_EENS_8epilogue10collective6detail29Sm90TmaWarpSpecializedAdapterINS1D_15DefaultEpilogueIaSJ_SJ_NS1C_6thread17LinearCombinationIaLi1EiiLNS1H_9ScaleType4KindE0ELNS_15FloatRoundStyleE2EaEENS1_15EpilogueDefaultEEEEEvvEEEEvNT_6ParamsE,@function
        .size           _ZN7cutlass13device_kernelINS_4gemm6kernel13GemmUniversalIN4cute5tupleIJiiiiEEENS1_10collective13CollectiveMmaINS1_34MainloopSm90TmaGmmaWarpSpecializedILi18ENS5_IJNS4_1CILi1EEENSA_ILi8EEESB_EEENS1_35KernelTmaWarpSpecializedCooperativeEEENS5_IJNSA_ILi128EEENSA_ILi64EEESH_EEEaNS5_IJlSB_lEEEaSJ_NS4_8TiledMMAINS4_8MMA_AtomIJNS4_4SM904GMMA26MMA_64x64x32_S32S8S8_SS_TNEEEENS4_6LayoutINS5_IJNSA_ILi2EEESB_SB_EEENS5_IJSB_NSA_ILi0EEEST_EEEEENS5_IJNS4_10UnderscoreESW_SW_EEEEENS4_23SM90_TMA_LOAD_MULTICASTENS4_14ComposedLayoutINS4_7SwizzleILi2ELi4ELi3EEENS4_18smem_ptr_flag_bitsILi8EEENSQ_INS5_IJSC_SH_EEENS5_IJSH_SB_EEEEEEEvNS4_8identityENS4_13SM90_TMA_LOADES18_vS19_EENS_8epilogue10collective6detail29Sm90TmaWarpSpecializedAdapterINS1D_15DefaultEpilogueIaSJ_SJ_NS1C_6thread17LinearCombinationIaLi1EiiLNS1H_9ScaleType4KindE0ELNS_15FloatRoundStyleE2EaEENS1_15EpilogueDefaultEEEEEvvEEEEvNT_6ParamsE,(.L_x_168 - _ZN7cutlass13device_kernelINS_4gemm6kernel13GemmUniversalIN4cute5tupleIJiiiiEEENS1_10collective13CollectiveMmaINS1_34MainloopSm90TmaGmmaWarpSpecializedILi18ENS5_IJNS4_1CILi1EEENSA_ILi8EEESB_EEENS1_35KernelTmaWarpSpecializedCooperativeEEENS5_IJNSA_ILi128EEENSA_ILi64EEESH_EEEaNS5_IJlSB_lEEEaSJ_NS4_8TiledMMAINS4_8MMA_AtomIJNS4_4SM904GMMA26MMA_64x64x32_S32S8S8_SS_TNEEEENS4_6LayoutINS5_IJNSA_ILi2EEESB_SB_EEENS5_IJSB_NSA_ILi0EEEST_EEEEENS5_IJNS4_10UnderscoreESW_SW_EEEEENS4_23SM90_TMA_LOAD_MULTICASTENS4_14ComposedLayoutINS4_7SwizzleILi2ELi4ELi3EEENS4_18smem_ptr_flag_bitsILi8EEENSQ_INS5_IJSC_SH_EEENS5_IJSH_SB_EEEEEEEvNS4_8identityENS4_13SM90_TMA_LOADES18_vS19_EENS_8epilogue10collective6detail29Sm90TmaWarpSpecializedAdapterINS1D_15DefaultEpilogueIaSJ_SJ_NS1C_6thread17LinearCombinationIaLi1EiiLNS1H_9ScaleType4KindE0ELNS_15FloatRoundStyleE2EaEENS1_15EpilogueDefaultEEEEEvvEEEEvNT_6ParamsE)
        .other          _ZN7cutlass13device_kernelINS_4gemm6kernel13GemmUniversalIN4cute5tupleIJiiiiEEENS1_10collective13CollectiveMmaINS1_34MainloopSm90TmaGmmaWarpSpecializedILi18ENS5_IJNS4_1CILi1EEENSA_ILi8EEESB_EEENS1_35KernelTmaWarpSpecializedCooperativeEEENS5_IJNSA_ILi128EEENSA_ILi64EEESH_EEEaNS5_IJlSB_lEEEaSJ_NS4_8TiledMMAINS4_8MMA_AtomIJNS4_4SM904GMMA26MMA_64x64x32_S32S8S8_SS_TNEEEENS4_6LayoutINS5_IJNSA_ILi2EEESB_SB_EEENS5_IJSB_NSA_ILi0EEEST_EEEEENS5_IJNS4_10UnderscoreESW_SW_EEEEENS4_23SM90_TMA_LOAD_MULTICASTENS4_14ComposedLayoutINS4_7SwizzleILi2ELi4ELi3EEENS4_18smem_ptr_flag_bitsILi8EEENSQ_INS5_IJSC_SH_EEENS5_IJSH_SB_EEEEEEEvNS4_8identityENS4_13SM90_TMA_LOADES18_vS19_EENS_8epilogue10collective6detail29Sm90TmaWarpSpecializedAdapterINS1D_15DefaultEpilogueIaSJ_SJ_NS1C_6thread17LinearCombinationIaLi1EiiLNS1H_9ScaleType4KindE0ELNS_15FloatRoundStyleE2EaEENS1_15EpilogueDefaultEEEEEvvEEEEvNT_6ParamsE,@"STO_CUDA_ENTRY STV_DEFAULT"
_ZN7cutlass13device_kernelINS_4gemm6kernel13GemmUniversalIN4cute5tupleIJiiiiEEENS1_10collective13CollectiveMmaINS1_34MainloopSm90TmaGmmaWarpSpecializedILi18ENS5_IJNS4_1CILi1EEENSA_ILi8EEESB_EEENS1_35KernelTmaWarpSpecializedCooperativeEEENS5_IJNSA_ILi128EEENSA_ILi64EEESH_EEEaNS5_IJlSB_lEEEaSJ_NS4_8TiledMMAINS4_8MMA_AtomIJNS4_4SM904GMMA26MMA_64x64x32_S32S8S8_SS_TNEEEENS4_6LayoutINS5_IJNSA_ILi2EEESB_SB_EEENS5_IJSB_NSA_ILi0EEEST_EEEEENS5_IJNS4_10UnderscoreESW_SW_EEEEENS4_23SM90_TMA_LOAD_MULTICASTENS4_14ComposedLayoutINS4_7SwizzleILi2ELi4ELi3EEENS4_18smem_ptr_flag_bitsILi8EEENSQ_INS5_IJSC_SH_EEENS5_IJSH_SB_EEEEEEEvNS4_8identityENS4_13SM90_TMA_LOADES18_vS19_EENS_8epilogue10collective6detail29Sm90TmaWarpSpecializedAdapterINS1D_15DefaultEpilogueIaSJ_SJ_NS1C_6thread17LinearCombinationIaLi1EiiLNS1H_9ScaleType4KindE0ELNS_15FloatRoundStyleE2EaEENS1_15EpilogueDefaultEEEEEvvEEEEvNT_6ParamsE:
[----:B------:R-:W0:Y:S01]  /*0000*/  LDC R1, c[0x0][0x28] ;  /* 0x00000a00ff017b82 */ /* 0x000e220000000800 */
[----:B------:R-:W1:Y:S01]  /*0010*/  S2R R18, SR_TID.X ;  /* 0x0000000000127919 */ /* 0x000e620000002100 */
[----:B------:R-:W-:Y:S01]  /*0020*/  ELECT P0, URZ, PT ;  /* 0x00000000003f782f */ /* 0x000fe20003800000 */
[----:B------:R-:W-:Y:S01]  /*0030*/  BSSY B0, `(.L_x_0) ;  /* 0x000000f000007945 */ /* 0x000fe20003800000 */
[--C-:B-1----:R-:W-:Y:S02]  /*0040*/  SHF.R.U32.HI R0, RZ, 0x5, R18.reuse ;  /* 0x00000005ff007819 */ /* 0x102fe40000011612 */
[----:B------:R-:W-:-:S03]  /*0050*/  SHF.R.U32.HI R3, RZ, 0x7, R18 ;  /* 0x00000007ff037819 */ /* 0x000fc60000011612 */
[----:B------:R-:W1:Y:S04]  /*0060*/  SHFL.IDX PT, R2, R0, RZ, 0x1f ;  /* 0x00001fff00027589 */ /* 0x000e6800000e0000 */
[----:B------:R2:W3:Y:S01]  /*0070*/  SHFL.IDX PT, R5, R3, RZ, 0x1f ;  /* 0x00001fff03057589 */ /* 0x0004e200000e0000 */
[----:B-1----:R-:W-:-:S13]  /*0080*/  ISETP.NE.OR P0, PT, R2, RZ, !P0 ;  /* 0x000000ff0200720c */ /* 0x002fda0004705670 */
[----:B0-23--:R-:W-:Y:S05]  /*0090*/  @P0 BRA `(.L_x_1) ;  /* 0x0000000000200947 */ /* 0x00dfea0003800000 */
[----:B------:R-:W-:Y:S02]  /*00a0*/  ULDC.64 UR4, c[0x0][0x198] ;  /* 0x0000660000047ab9 */ /* 0x000fe40000000a00 */
[----:B------:R-:W-:Y:S02]  /*00b0*/  UIADD3 UR6, UP0, UR4, 0xf0, URZ ;  /* 0x000000f004067890 */ /* 0x000fe4000ff1e03f */
[----:B------:R-:W-:Y:S02]  /*00c0*/  UIADD3 UR4, UP1, UR4, 0x1f0, URZ ;  /* 0x000001f004047890 */ /* 0x000fe4000ff3e03f */
[----:B------:R-:W-:Y:S02]  /*00d0*/  UIADD3.X UR7, URZ, UR5, URZ, UP0, !UPT ;  /* 0x000000053f077290 */ /* 0x000fe400087fe43f */
[----:B------:R-:W-:-:S07]  /*00e0*/  UIADD3.X UR5, URZ, UR5, URZ, UP1, !UPT ;  /* 0x000000053f057290 */ /* 0x000fce0008ffe43f */
[----:B------:R0:W-:Y:S02]  /*00f0*/  UTMACCTL.PF [UR6] ;  /* 0x00000000060079b9 */ /* 0x0001e40008040000 */
[----:B------:R0:W-:Y:S02]  /*0100*/  UTMACCTL.PF [UR4] ;  /* 0x00000000040079b9 */ /* 0x0001e40008040000 */
[----:B0-----:R-:W-:Y:S01]  /*0110*/  NOP ;  /* 0x0000000000007918 */ /* 0x001fe20000000000 */
.L_x_1:
[----:B------:R-:W-:Y:S05]  /*0120*/  BSYNC B0 ;  /* 0x0000000000007941 */ /* 0x000fea0003800000 */
.L_x_0:
[----:B------:R-:W0:Y:S02]  /*0130*/  SHFL.IDX PT, R3, R0, RZ, 0x1f ;  /* 0x00001fff00037589 */ /* 0x000e2400000e0000 */
[----:B0-----:R-:W-:-:S13]  /*0140*/  ISETP.NE.AND P0, PT, R3, RZ, PT ;  /* 0x000000ff0300720c */ /* 0x001fda0003f05270 */
[----:B------:R-:W-:Y:S05]  /*0150*/  @P0 BRA `(.L_x_2) ;  /* 0x0000000000d40947 */ /* 0x000fea0003800000 */
[----:B------:R-:W-:Y:S01]  /*0160*/  ELECT P0, URZ, PT ;  /* 0x00000000003f782f */ /* 0x000fe20003800000 */
[----:B------:R-:W-:-:S12]  /*0170*/  BSSY B0, `(.L_x_2) ;  /* 0x0000033000007945 */ /* 0x000fd80003800000 */
[----:B------:R-:W-:Y:S05]  /*0180*/  @!P0 BRA `(.L_x_3) ;  /* 0x0000000000c48947 */ /* 0x000fea0003800000 */
[----:B------:R-:W0:Y:S01]  /*0190*/  S2UR UR8, SR_CgaCtaId ;  /* 0x00000000000879c3 */ /* 0x000e220000008800 */
[----:B------:R-:W-:Y:S01]  /*01a0*/  UMOV UR4, 0x400 ;  /* 0x0000040000047882 */ /* 0x000fe20000000000 */
[----:B------:R-:W-:Y:S01]  /*01b0*/  UMOV UR5, 0x1 ;  /* 0x0000000100057882 */ /* 0x000fe20000000000 */
[----:B------:R-:W-:Y:S02]  /*01c0*/  UMOV UR6, 0x10 ;  /* 0x0000001000067882 */ /* 0x000fe40000000000 */
[----:B------:R-:W-:-:S04]  /*01d0*/  UIADD3 UR6, -UR6, 0x100000, URZ ;  /* 0x0010000006067890 */ /* 0x000fc8000fffe13f */
[----:B------:R-:W-:Y:S02]  /*01e0*/  USHF.L.U32 UR7, UR6, 0xb, URZ ;  /* 0x0000000b06077899 */ /* 0x000fe4000800063f */
[----:B------:R-:W-:Y:S02]  /*01f0*/  USHF.L.U32 UR6, UR6, 0x1, URZ ;  /* 0x0000000106067899 */ /* 0x000fe4000800063f */
[----:B0-----:R-:W-:Y:S02]  /*0200*/  ULEA UR8, UR8, UR4, 0x18 ;  /* 0x0000000408087291 */ /* 0x001fe4000f8ec03f */
[----:B------:R-:W-:-:S04]  /*0210*/  UIADD3 UR4, -UR5, 0x100000, URZ ;  /* 0x0010000005047890 */ /* 0x000fc8000fffe13f */
[----:B------:R-:W-:Y:S02]  /*0220*/  USHF.L.U32 UR5, UR4, 0xb, URZ ;  /* 0x0000000b04057899 */ /* 0x000fe4000800063f */
[----:B------:R-:W-:Y:S01]  /*0230*/  USHF.L.U32 UR4, UR4, 0x1, URZ ;  /* 0x0000000104047899 */ /* 0x000fe2000800063f */
[----:B------:R-:W0:Y:S11]  /*0240*/  FENCE.VIEW.ASYNC.S ;  /* 0x00000000000073c6 */ /* 0x000e360000000000 */
[----:B0-----:R0:W1:Y:S01]  /*0250*/  SYNCS.EXCH.64 URZ, [UR8], UR4 ;  /* 0x00000004083f75b2 */ /* 0x0010620008000100 */
[----:B------:R0:W2:Y:S01]  /*0260*/  SYNCS.EXCH.64 URZ, [UR8+0x90], UR6 ;  /* 0x00009006083f75b2 */ /* 0x0000a20008000100 */
[----:B------:R0:W3:Y:S01]  /*0270*/  SYNCS.EXCH.64 URZ, [UR8+0x8], UR4 ;  /* 0x00000804083f75b2 */ /* 0x0000e20008000100 */
[----:B------:R0:W4:Y:S01]  /*0280*/  SYNCS.EXCH.64 URZ, [UR8+0x98], UR6 ;  /* 0x00009806083f75b2 */ /* 0x0001220008000100 */
[----:B------:R0:W0:Y:S01]  /*0290*/  SYNCS.EXCH.64 URZ, [UR8+0x10], UR4 ;  /* 0x00001004083f75b2 */ /* 0x0000220008000100 */
        /* <DEDUP_REMOVED lines=31> */
[----:B-1234-:R-:W-:Y:S01]  /*0490*/  NOP ;  /* 0x0000000000007918 */ /* 0x01efe20000000000 */
.L_x_3:
[----:B0-----:R-:W-:Y:S05]  /*04a0*/  BSYNC B0 ;  /* 0x0000000000007941 */ /* 0x001fea0003800000 */
.L_x_2:
[----:B------:R-:W-:Y:S01]  /*04b0*/  SHF.R.S32.HI R7, RZ, 0x1f, R18 ;  /* 0x0000001fff077819 */ /* 0x000fe20000011412 */
[----:B------:R-:W0:Y:S01]  /*04c0*/  SHFL.IDX PT, R0, R0, RZ, 0x1f ;  /* 0x00001fff00007589 */ /* 0x000e2200000e0000 */
[----:B------:R-:W1:Y:S01]  /*04d0*/  S2UR UR8, SR_CTAID.X ;  /* 0x00000000000879c3 */ /* 0x000e620000002500 */
[----:B------:R-:W-:Y:S02]  /*04e0*/  ELECT P0, URZ, PT ;  /* 0x00000000003f782f */ /* 0x000fe40003800000 */
[----:B------:R-:W-:Y:S01]  /*04f0*/  LEA.HI R7, R7, R18, RZ, 0x7 ;  /* 0x0000001207077211 */ /* 0x000fe200078f38ff */
[----:B------:R-:W2:Y:S01]  /*0500*/  S2R R4, SR_CTAID.Y ;  /* 0x0000000000047919 */ /* 0x000ea20000002600 */
[----:B------:R-:W-:Y:S01]  /*0510*/  ULDC UR4, c[0x0][0x154] ;  /* 0x0000550000047ab9 */ /* 0x000fe20000000800 */
[----:B------:R-:W-:Y:S01]  /*0520*/  NOP ;  /* 0x0000000000007918 */ /* 0x000fe20000000000 */
[----:B------:R-:W-:Y:S01]  /*0530*/  LOP3.LUT R7, R7, 0xffffff80, RZ, 0xc0, !PT ;  /* 0xffffff8007077812 */ /* 0x000fe200078ec0ff */
[----:B------:R-:W-:Y:S01]  /*0540*/  NOP ;  /* 0x0000000000007918 */ /* 0x000fe20000000000 */
[----:B------:R-:W3:Y:S03]  /*0550*/  LDC R12, c[0x0][0x140] ;  /* 0x00005000ff0c7b82 */ /* 0x000ee60000000800 */
[----:B------:R-:W-:-:S05]  /*0560*/  IMAD.IADD R7, R18, 0x1, -R7 ;  /* 0x0000000112077824 */ /* 0x000fca00078e0a07 */
[----:B------:R-:W-:Y:S02]  /*0570*/  SHF.R.S32.HI R6, RZ, 0x1f, R7 ;  /* 0x0000001fff067819 */ /* 0x000fe40000011407 */
[----:B------:R-:W-:Y:S02]  /*0580*/  LOP3.LUT P2, RZ, R7, 0x7, RZ, 0xc0, !PT ;  /* 0x0000000707ff7812 */ /* 0x000fe4000784c0ff */
[----:B------:R-:W-:Y:S02]  /*0590*/  LEA.HI R6, R6, R7, RZ, 0x3 ;  /* 0x0000000706067211 */ /* 0x000fe400078f18ff */
[----:B0-----:R-:W-:Y:S02]  /*05a0*/  ISETP.NE.OR P0, PT, R0, RZ, !P0 ;  /* 0x000000ff0000720c */ /* 0x001fe40004705670 */
[--C-:B------:R-:W-:Y:S02]  /*05b0*/  SHF.R.S32.HI R0, RZ, 0x3, R6.reuse ;  /* 0x00000003ff007819 */ /* 0x100fe40000011406 */
[----:B------:R-:W-:-:S02]  /*05c0*/  SHF.R.S32.HI R9, RZ, 0x1f, R6 ;  /* 0x0000001fff097819 */ /* 0x000fc40000011406 */
[----:B------:R-:W-:Y:S02]  /*05d0*/  SHF.R.S32.HI R6, RZ, 0x1f, R3 ;  /* 0x0000001fff067819 */ /* 0x000fe40000011403 */
[----:B------:R-:W-:Y:S02]  /*05e0*/  LEA.HI R9, R9, R0, RZ, 0x2 ;  /* 0x0000000009097211 */ /* 0x000fe400078f10ff */
[----:B------:R-:W-:Y:S02]  /*05f0*/  LEA.HI R6, R6, R3, RZ, 0x2 ;  /* 0x0000000306067211 */ /* 0x000fe400078f10ff */
[----:B--2---:R-:W-:Y:S01]  /*0600*/  I2FP.F32.U32 R8, R4 ;  /* 0x0000000400087245 */ /* 0x004fe20000201000 */
[----:B------:R-:W-:Y:S01]  /*0610*/  VOTEU.ALL UP0, P0 ;  /* 0x00000000003f7886 */ /* 0x000fe20000000000 */
[----:B------:R-:W-:Y:S01]  /*0620*/  LOP3.LUT R6, R6, 0x3ffffffc, RZ, 0xc0, !PT ;  /* 0x3ffffffc06067812 */ /* 0x000fe200078ec0ff */
[----:B------:R-:W-:Y:S01]  /*0630*/  VOTEU.ALL UP1, P0 ;  /* 0x00000000003f7886 */ /* 0x000fe20000020000 */
[----:B------:R-:W-:Y:S01]  /*0640*/  LOP3.LUT R9, R9, 0xfffffffc, RZ, 0xc0, !PT ;  /* 0xfffffffc09097812 */ /* 0x000fe200078ec0ff */
[----:B------:R-:W-:Y:S01]  /*0650*/  FMUL R10, R8, UR4 ;  /* 0x00000004080a7c20 */ /* 0x000fe20008400000 */
[----:B------:R-:W0:Y:S01]  /*0660*/  @!UP0 S2UR UR7, SR_CgaCtaId ;  /* 0x00000000000789c3 */ /* 0x000e220000008800 */
[----:B------:R-:W-:Y:S01]  /*0670*/  IMAD.IADD R11, R3, 0x1, -R6 ;  /* 0x00000001030b7824 */ /* 0x000fe200078e0a06 */
[----:B-1----:R-:W-:Y:S01]  /*0680*/  I2FP.F32.U32 R6, UR8 ;  /* 0x0000000800067c45 */ /* 0x002fe20008201000 */
[----:B------:R-:W-:Y:S01]  /*0690*/  IMAD.IADD R0, R0, 0x1, -R9 ;  /* 0x0000000100007824 */ /* 0x000fe200078e0a09 */
[----:B------:R-:W-:Y:S01]  /*06a0*/  ULDC UR4, c[0x0][0x150] ;  /* 0x0000540000047ab9 */ /* 0x000fe20000000800 */
[----:B------:R-:W1:Y:S01]  /*06b0*/  F2I.U32.TRUNC.NTZ R10, R10 ;  /* 0x0000000a000a7305 */ /* 0x000e62000020f000 */
[----:B------:R-:W-:Y:S01]  /*06c0*/  SHF.R.S32.HI R3, RZ, 0x1f, R2 ;  /* 0x0000001fff037819 */ /* 0x000fe20000011402 */
[----:B------:R-:W-:Y:S01]  /*06d0*/  FMUL R6, R6, UR4 ;  /* 0x0000000406067c20 */ /* 0x000fe20008400000 */
[----:B------:R-:W2:Y:S01]  /*06e0*/  LDC R9, c[0x0][0x148] ;  /* 0x00005200ff097b82 */ /* 0x000ea20000000800 */
[----:B------:R-:W-:Y:S01]  /*06f0*/  IMAD R11, R11, 0x4, R0 ;  /* 0x000000040b0b7824 */ /* 0x000fe200078e0200 */
[----:B------:R-:W-:Y:S01]  /*0700*/  LEA.HI R3, R3, R2, RZ, 0x2 ;  /* 0x0000000203037211 */ /* 0x000fe200078f10ff */
[----:B------:R-:W-:Y:S01]  /*0710*/  UMOV UR4, 0x20 ;  /* 0x0000002000047882 */ /* 0x000fe20000000000 */
[----:B------:R-:W-:Y:S01]  /*0720*/  @!UP0 UMOV UR6, 0x400 ;  /* 0x0000040000068882 */ /* 0x000fe20000000000 */
[----:B------:R-:W4:Y:S01]  /*0730*/  F2I.U32.TRUNC.NTZ R6, R6 ;  /* 0x0000000600067305 */ /* 0x000f22000020f000 */
[----:B------:R-:W-:Y:S01]  /*0740*/  LOP3.LUT R3, R3, 0xfffffffc, RZ, 0xc0, !PT ;  /* 0xfffffffc03037812 */ /* 0x000fe200078ec0ff */
[----:B------:R-:W-:Y:S01]  /*0750*/  IMAD.SHL.U32 R22, R11, 0x4, RZ ;  /* 0x000000040b167824 */ /* 0x000fe200078e00ff */
[----:B------:R-:W5:Y:S01]  /*0760*/  LDC R8, c[0x0][0x144] ;  /* 0x00005100ff087b82 */ /* 0x000f620000000800 */
[----:B------:R-:W-:-:S04]  /*0770*/  @!UP0 UIADD3 UR4, -UR4, 0x100000, URZ ;  /* 0x0010000004048890 */ /* 0x000fc8000fffe13f */
[----:B------:R-:W-:Y:S02]  /*0780*/  @!UP0 USHF.L.U32 UR5, UR4, 0xb, URZ ;  /* 0x0000000b04058899 */ /* 0x000fe4000800063f */
[----:B------:R-:W-:Y:S01]  /*0790*/  @!UP0 USHF.L.U32 UR4, UR4, 0x1, URZ ;  /* 0x0000000104048899 */ /* 0x000fe2000800063f */
[----:B---3--:R-:W-:Y:S01]  /*07a0*/  ISETP.EQ.U32.AND P3, PT, R12, 0x1, PT ;  /* 0x000000010c00780c */ /* 0x008fe20003f62070 */
[----:B------:R-:W-:Y:S01]  /*07b0*/  IMAD.IADD R0, R2, 0x1, -R3 ;  /* 0x0000000102007824 */ /* 0x000fe200078e0a03 */
[----:B------:R-:W-:Y:S01]  /*07c0*/  LOP3.LUT R22, R11, 0xc, R22, 0x78, !PT ;  /* 0x0000000c0b167812 */ /* 0x000fe200078e7816 */
[----:B-1----:R-:W-:Y:S01]  /*07d0*/  IMAD.MOV R14, RZ, RZ, -R10 ;  /* 0x000000ffff0e7224 */ /* 0x002fe200078e0a0a */
[----:B0-----:R-:W-:Y:S02]  /*07e0*/  @!UP0 ULEA UR6, UR7, UR6, 0x18 ;  /* 0x0000000607068291 */ /* 0x001fe4000f8ec03f */
[----:B------:R-:W-:Y:S01]  /*07f0*/  ISETP.NE.AND P1, PT, R0, 0x3, PT ;  /* 0x000000030000780c */ /* 0x000fe20003f25270 */
[----:B------:R-:W-:Y:S01]  /*0800*/  VOTEU.ALL UP0, P0 ;  /* 0x00000000003f7886 */ /* 0x000fe20000000000 */
[----:B------:R-:W-:Y:S01]  /*0810*/  ISETP.LT.U32.AND P0, PT, R22, 0x8, !P2 ;  /* 0x000000081600780c */ /* 0x000fe20005701070 */
[----:B----4-:R-:W-:Y:S01]  /*0820*/  IMAD.MOV R3, RZ, RZ, -R6 ;  /* 0x000000ffff037224 */ /* 0x010fe200078e0a06 */
[----:B------:R-:W-:-:S02]  /*0830*/  ISETP.EQ.OR P1, PT, R0, RZ, !P1 ;  /* 0x000000ff0000720c */ /* 0x000fc40004f22670 */
[----:B------:R-:W-:Y:S01]  /*0840*/  ISETP.NE.AND P2, PT, R5, RZ, PT ;  /* 0x000000ff0500720c */ /* 0x000fe20003f45270 */
[----:B--2---:R-:W-:Y:S01]  /*0850*/  IMAD R7, R9, R14, R4 ;  /* 0x0000000e09077224 */ /* 0x004fe200078e0204 */
[----:B------:R-:W-:Y:S01]  /*0860*/  ISETP.EQ.AND P1, PT, R5, RZ, P1 ;  /* 0x000000ff0500720c */ /* 0x000fe20000f22270 */
[----:B------:R-:W0:Y:S02]  /*0870*/  FENCE.VIEW.ASYNC.S ;  /* 0x00000000000073c6 */ /* 0x000e240000000000 */
[----:B0-----:R0:W1:Y:S01]  /*0880*/  @!UP0 SYNCS.EXCH.64 URZ, [UR6+0x130], UR4 ;  /* 0x00013004063f85b2 */ /* 0x0010620008000100 */
[----:B------:R-:W-:Y:S02]  /*0890*/  ISETP.NE.AND P4, PT, R7, R22, PT ;  /* 0x000000160700720c */ /* 0x000fe40003f85270 */
[----:B------:R-:W-:Y:S01]  /*08a0*/  SEL R19, RZ, 0x1, !P1 ;  /* 0x00000001ff137807 */ /* 0x000fe20004800000 */
[----:B-----5:R-:W-:Y:S02]  /*08b0*/  IMAD R3, R8, R3, UR8 ;  /* 0x0000000808037e24 */ /* 0x020fe4000f8e0203 */
[----:B------:R-:W-:-:S03]  /*08c0*/  VIADD R8, R5, 0xffffffff ;  /* 0xffffffff05087836 */ /* 0x000fc60000000000 */
[----:B------:R-:W-:Y:S02]  /*08d0*/  ISETP.EQ.OR P4, PT, R3, RZ, !P4 ;  /* 0x000000ff0300720c */ /* 0x000fe40006782670 */
[----:B------:R-:W-:Y:S02]  /*08e0*/  ISETP.GE.U32.AND P5, PT, R8, 0x2, PT ;  /* 0x000000020800780c */ /* 0x000fe40003fa6070 */
[----:B------:R-:W-:Y:S02]  /*08f0*/  PLOP3.LUT P0, PT, P0, P4, PT, 0x80, 0x0 ;  /* 0x000000000000781c */ /* 0x000fe40000709070 */
[----:B------:R-:W-:Y:S01]  /*0900*/  SEL R19, R19, 0x2, P5 ;  /* 0x0000000213137807 */ /* 0x000fe20002800000 */
[----:B------:R0:W2:Y:S01]  /*0910*/  @!UP1 SYNCS.EXCH.64 URZ, [UR6+0x138], UR4 ;  /* 0x00013804063f95b2 */ /* 0x0000a20008000100 */
[----:B------:R-:W-:Y:S01]  /*0920*/  P2R R58, PR, RZ, 0x1 ;  /* 0x00000001ff3a7803 */ /* 0x000fe20000000000 */
[----:B------:R-:W-:Y:S01]  /*0930*/  NOP ;  /* 0x0000000000007918 */ /* 0x000fe20000000000 */
[----:B------:R-:W-:Y:S07]  /*0940*/  @!P3 BRA `(.L_x_4) ;  /* 0x000000000008b947 */ /* 0x000fee0003800000 */
[----:B-12---:R-:W-:Y:S01]  /*0950*/  UCGABAR_ARV ;  /* 0x00000000000079c7 */ /* 0x006fe20008000000 */
[----:B------:R-:W-:Y:S05]  /*0960*/  BRA `(.L_x_5) ;  /* 0x0000000000047947 */ /* 0x000fea0003800000 */
.L_x_4:
[----:B-12---:R-:W-:Y:S01]  /*0970*/  NOP ;  /* 0x0000000000007918 */ /* 0x006fe20000000000 */
.L_x_5:
[----:B------:R-:W1:Y:S01]  /*0980*/  LDC R2, c[0x0][0x65c] ;  /* 0x00019700ff027b82 */ /* 0x000e620000000800 */
[----:B------:R-:W-:Y:S02]  /*0990*/  IMAD.U32 R6, RZ, RZ, UR8 ;  /* 0x00000008ff067e24 */ /* 0x000fe4000f8e00ff */
[----:B------:R-:W-:Y:S01]  /*09a0*/  IMAD.MOV.U32 R7, RZ, RZ, RZ ;  /* 0x000000ffff077224 */ /* 0x000fe200078e00ff */
[----:B-1----:R-:W-:-:S04]  /*09b0*/  ISETP.NE.AND P1, PT, R2, 0x1, PT ;  /* 0x000000010200780c */ /* 0x002fc80003f25270 */
[----:B------:R-:W-:-:S09]  /*09c0*/  P2R R5, PR, RZ, 0x2 ;  /* 0x00000002ff057803 */ /* 0x000fd20000000000 */
[----:B------:R-:W1:Y:S01]  /*09d0*/  @P1 LDC R17, c[0x0][0x10] ;  /* 0x00000400ff111b82 */ /* 0x000e620000000800 */
[----:B------:R-:W-:Y:S02]  /*09e0*/  @P1 IMAD.MOV.U32 R5, RZ, RZ, RZ ;  /* 0x000000ffff051224 */ /* 0x000fe400078e00ff */
[----:B------:R-:W-:-:S05]  /*09f0*/  @P1 IMAD.MOV.U32 R13, RZ, RZ, RZ ;  /* 0x000000ffff0d1224 */ /* 0x000fca00078e00ff */
[----:B------:R-:W2:Y:S01]  /*0a00*/  @!P1 LDC R11, c[0x0][0xc] ;  /* 0x00000300ff0b9b82 */ /* 0x000ea20000000800 */
[----:B-1----:R-:W-:-:S04]  /*0a10*/  @P1 IMAD.WIDE.U32 R16, R17, UR8, R4 ;  /* 0x0000000811101c25 */ /* 0x002fc8000f8e0004 */
[----:B------:R-:W-:Y:S02]  /*0a20*/  @P1 IMAD.IADD R17, R17, 0x1, R13 ;  /* 0x0000000111111824 */ /* 0x000fe400078e020d */
[----:B--2---:R-:W-:-:S04]  /*0a30*/  @!P1 IMAD.WIDE.U32 R6, R4, R11, R6 ;  /* 0x0000000b04069225 */ /* 0x004fc800078e0006 */
[----:B------:R-:W-:Y:S02]  /*0a40*/  @!P1 IMAD.MOV.U32 R16, RZ, RZ, R6 ;  /* 0x000000ffff109224 */ /* 0x000fe400078e0006 */
[----:B------:R-:W-:Y:S01]  /*0a50*/  @!P1 IMAD.MOV.U32 R17, RZ, RZ, R7 ;  /* 0x000000ffff119224 */ /* 0x000fe200078e0007 */
[----:B------:R-:W-:Y:S06]  /*0a60*/  @!P3 BRA `(.L_x_6) ;  /* 0x00000000000cb947 */ /* 0x000fec0003800000 */
[----:B------:R-:W-:Y:S01]  /*0a70*/  UCGABAR_WAIT ;  /* 0x0000000000007dc7 */ /* 0x000fe20008000000 */
[----:B------:R-:W-:Y:S01]  /*0a80*/  CCTL.IVALL ;  /* 0x00000000ff00798f */ /* 0x000fe20002000000 */
[----:B------:R-:W-:Y:S05]  /*0a90*/  BRA `(.L_x_7) ;  /* 0x0000000000047947 */ /* 0x000fea0003800000 */
.L_x_6:
[----:B------:R-:W-:Y:S06]  /*0aa0*/  BAR.SYNC.DEFER_BLOCKING 0x0 ;  /* 0x0000000000007b1d */ /* 0x000fec0000010000 */
.L_x_7:
[----:B------:R-:W-:Y:S05]  /*0ab0*/  @!P2 BRA `(.L_x_8) ;  /* 0x000000380008a947 */ /* 0x000fea0003800000 */
[----:B------:R-:W-:-:S13]  /*0ac0*/  ISETP.GT.U32.AND P0, PT, R8, 0x1, PT ;  /* 0x000000010800780c */ /* 0x000fda0003f04070 */
[----:B0-----:R-:W-:Y:S05]  /*0ad0*/  @P0 EXIT ;  /* 0x000000000000094d */ /* 0x001fea0003800000 */
[----:B------:R-:W-:Y:S01]  /*0ae0*/  ULDC.64 UR4, c[0x0][0x650] ;  /* 0x0001940000047ab9 */ /* 0x000fe20000000a00 */
[----:B------:R-:W-:Y:S01]  /*0af0*/  PRMT R0, RZ, 0x7610, R0 ;  /* 0x00007610ff007816 */ /* 0x000fe20000000000 */
[----:B------:R-:W-:Y:S01]  /*0b00*/  IMAD.MOV.U32 R59, RZ, RZ, -0x1 ;  /* 0xffffffffff3b7424 */ /* 0x000fe200078e00ff */
[----:B------:R-:W-:Y:S01]  /*0b10*/  ISETP.GE.U32.AND P0, PT, R16, UR4, PT ;  /* 0x0000000410007c0c */ /* 0x000fe2000bf06070 */
[----:B------:R-:W-:Y:S02]  /*0b20*/  IMAD.MOV.U32 R60, RZ, RZ, -0x1 ;  /* 0xffffffffff3c7424 */ /* 0x000fe400078e00ff */
[----:B------:R-:W-:Y:S01]  /*0b30*/  IMAD.MOV.U32 R61, RZ, RZ, -0x1 ;  /* 0xffffffffff3d7424 */ /* 0x000fe200078e00ff */
[----:B------:R-:W-:-:S13]  /*0b40*/  ISETP.GE.U32.AND.EX P0, PT, R17, UR5, PT, P0 ;  /* 0x0000000511007c0c */ /* 0x000fda000bf06100 */
[----:B------:R-:W-:Y:S05]  /*0b50*/  @P0 BRA `(.L_x_9) ;  /* 0x0000000400280947 */ /* 0x000fea0003800000 */
[----:B------:R-:W0:Y:S01]  /*0b60*/  LDC.64 R20, c[0x0][0x628] ;  /* 0x00018a00ff147b82 */ /* 0x000e220000000a00 */
[----:B------:R-:W-:Y:S02]  /*0b70*/  IMAD.MOV.U32 R6, RZ, RZ, R16 ;  /* 0x000000ffff067224 */ /* 0x000fe400078e0010 */
[----:B------:R-:W-:-:S05]  /*0b80*/  IMAD.MOV.U32 R7, RZ, RZ, R17 ;  /* 0x000000ffff077224 */ /* 0x000fca00078e0011 */
[----:B------:R-:W1:Y:S08]  /*0b90*/  LDC R0, c[0x0][0x630] ;  /* 0x00018c00ff007b82 */ /* 0x000e700000000800 */
[----:B------:R-:W2:Y:S01]  /*0ba0*/  LDC.64 R24, c[0x0][0x620] ;  /* 0x00018800ff187b82 */ /* 0x000ea20000000a00 */
[----:B0-----:R-:W-:-:S04]  /*0bb0*/  ISETP.NE.U32.AND P0, PT, R20, RZ, PT ;  /* 0x000000ff1400720c */ /* 0x001fc80003f05070 */
[----:B------:R-:W-:-:S13]  /*0bc0*/  ISETP.NE.AND.EX P0, PT, R21, RZ, PT, P0 ;  /* 0x000000ff1500720c */ /* 0x000fda0003f05300 */
[----:B-12---:R-:W-:Y:S05]  /*0bd0*/  @!P0 BRA `(.L_x_10) ;  /* 0x0000000000288947 */ /* 0x006fea0003800000 */
[----:B------:R-:W0:Y:S02]  /*0be0*/  LDC R13, c[0x0][0x634] ;  /* 0x00018d00ff0d7b82 */ /* 0x000e240000000800 */
[----:B0-----:R-:W-:-:S05]  /*0bf0*/  IADD3 R13, P0, R16, R13, RZ ;  /* 0x0000000d100d7210 */ /* 0x001fca0007f1e0ff */
[----:B------:R-:W-:-:S04]  /*0c00*/  IMAD.X R15, RZ, RZ, R17, P0 ;  /* 0x000000ffff0f7224 */ /* 0x000fc800000e0611 */
[----:B------:R-:W-:-:S04]  /*0c10*/  IMAD.WIDE.U32 R6, R15, R20, RZ ;  /* 0x000000140f067225 */ /* 0x000fc800078e00ff */
[----:B------:R-:W-:-:S04]  /*0c20*/  IMAD.WIDE.U32 R10, P0, R13, R21, R6 ;  /* 0x000000150d0a7225 */ /* 0x000fc80007800006 */
[----:B------:R-:W-:-:S04]  /*0c30*/  IMAD.WIDE.U32 R6, R13, R20, RZ ;  /* 0x000000140d067225 */ /* 0x000fc800078e00ff */
[----:B------:R-:W-:Y:S01]  /*0c40*/  IMAD.X R13, RZ, RZ, RZ, P0 ;  /* 0x000000ffff0d7224 */ /* 0x000fe200000e06ff */
[----:B------:R-:W-:Y:S01]  /*0c50*/  IADD3 RZ, P0, R7, R10, RZ ;  /* 0x0000000a07ff7210 */ /* 0x000fe20007f1e0ff */
[----:B------:R-:W-:-:S04]  /*0c60*/  IMAD.MOV.U32 R12, RZ, RZ, R11 ;  /* 0x000000ffff0c7224 */ /* 0x000fc800078e000b */
[----:B------:R-:W-:-:S08]  /*0c70*/  IMAD.WIDE.U32.X R6, R15, R21, R12, P0 ;  /* 0x000000150f067225 */ /* 0x000fd000000e040c */
.L_x_10:
[----:B------:R-:W0:Y:S01]  /*0c80*/  LDC.64 R20, c[0x0][0x640] ;  /* 0x00019000ff147b82 */ /* 0x000e220000000a00 */
[--C-:B------:R-:W-:Y:S01]  /*0c90*/  SHF.R.U64 R61, R6, R0, R7.reuse ;  /* 0x00000000063d7219 */ /* 0x100fe20000001207 */
[----:B------:R-:W-:Y:S01]  /*0ca0*/  IMAD R28, R9, R14, R4 ;  /* 0x0000000e091c7224 */ /* 0x000fe200078e0204 */
[----:B------:R-:W-:Y:S02]  /*0cb0*/  SHF.R.U32.HI R0, RZ, R0, R7 ;  /* 0x00000000ff007219 */ /* 0x000fe40000011607 */
[----:B------:R-:W-:-:S03]  /*0cc0*/  IADD3 R5, P0, RZ, -R61, RZ ;  /* 0x8000003dff057210 */ /* 0x000fc60007f1e0ff */
[----:B------:R-:W1:Y:S02]  /*0cd0*/  LDC R8, c[0x0][0x618] ;  /* 0x00018600ff087b82 */ /* 0x000e640000000800 */
[----:B------:R-:W-:-:S04]  /*0ce0*/  IMAD.X R7, RZ, RZ, ~R0, P0 ;  /* 0x000000ffff077224 */ /* 0x000fc800000e0e00 */
[-C--:B------:R-:W-:Y:S02]  /*0cf0*/  IMAD R0, R7, R24.reuse, RZ ;  /* 0x0000001807007224 */ /* 0x080fe400078e02ff */
[----:B------:R-:W2:Y:S01]  /*0d00*/  LDC R11, c[0x0][0x608] ;  /* 0x00018200ff0b7b82 */ /* 0x000ea20000000800 */
[----:B------:R-:W-:-:S04]  /*0d10*/  IMAD.WIDE.U32 R6, R5, R24, R16 ;  /* 0x0000001805067225 */ /* 0x000fc800078e0010 */
[----:B------:R-:W-:Y:S02]  /*0d20*/  IMAD R5, R5, R25, R0 ;  /* 0x0000001905057224 */ /* 0x000fe400078e0200 */
[----:B------:R-:W-:Y:S01]  /*0d30*/  IMAD.MOV.U32 R25, RZ, RZ, 0x1 ;  /* 0x00000001ff197424 */ /* 0x000fe200078e00ff */
[----:B------:R-:W3:Y:S01]  /*0d40*/  LDC R12, c[0x0][0x658] ;  /* 0x00019600ff0c7b82 */ /* 0x000ee20000000800 */
[----:B0-----:R-:W-:Y:S01]  /*0d50*/  ISETP.NE.U32.AND P0, PT, R20, RZ, PT ;  /* 0x000000ff1400720c */ /* 0x001fe20003f05070 */
[----:B------:R-:W-:Y:S02]  /*0d60*/  IMAD.IADD R5, R7, 0x1, R5 ;  /* 0x0000000107057824 */ /* 0x000fe400078e0205 */
[----:B------:R-:W-:Y:S01]  /*0d70*/  IMAD.MOV.U32 R7, RZ, RZ, -0x1 ;  /* 0xffffffffff077424 */ /* 0x000fe200078e00ff */
[----:B------:R-:W-:-:S03]  /*0d80*/  ISETP.NE.AND.EX P0, PT, R21, RZ, PT, P0 ;  /* 0x000000ff1500720c */ /* 0x000fc60003f05300 */
[----:B------:R-:W0:Y:S01]  /*0d90*/  LDC R15, c[0x0][0x600] ;  /* 0x00018000ff0f7b82 */ /* 0x000e220000000800 */
[-CC-:B-1----:R-:W-:Y:S02]  /*0da0*/  SHF.R.U64 R13, R6, R8.reuse, R5.reuse ;  /* 0x00000008060d7219 */ /* 0x182fe40000001205 */
[----:B------:R-:W-:-:S05]  /*0db0*/  SHF.R.U32.HI R0, RZ, R8, R5 ;  /* 0x00000008ff007219 */ /* 0x000fca0000011605 */
[----:B------:R-:W1:Y:S01]  /*0dc0*/  LDC R23, c[0x0][0x648] ;  /* 0x00019200ff177b82 */ /* 0x000e620000000800 */
[-CC-:B--2---:R-:W-:Y:S02]  /*0dd0*/  SHF.R.U64 R27, R13, R11.reuse, R0.reuse ;  /* 0x0000000b0d1b7219 */ /* 0x184fe40000001200 */
[----:B------:R-:W-:-:S05]  /*0de0*/  SHF.R.U32.HI R5, RZ, R11, R0 ;  /* 0x0000000bff057219 */ /* 0x000fca0000011600 */
[----:B------:R-:W2:Y:S01]  /*0df0*/  LDC R24, c[0x0][0x638] ;  /* 0x00018e00ff187b82 */ /* 0x000ea20000000800 */
[-CC-:B---3--:R-:W-:Y:S02]  /*0e00*/  SHF.R.U64 R14, R27, R12.reuse, R5.reuse ;  /* 0x0000000c1b0e7219 */ /* 0x188fe40000001205 */
[-C--:B------:R-:W-:Y:S02]  /*0e10*/  SHF.L.U32 R0, R7, R12.reuse, RZ ;  /* 0x0000000c07007219 */ /* 0x080fe400000006ff */
[----:B------:R-:W-:Y:S01]  /*0e20*/  SHF.R.U32.HI R5, RZ, R12, R5 ;  /* 0x0000000cff057219 */ /* 0x000fe20000011605 */
[----:B------:R-:W-:Y:S01]  /*0e30*/  IMAD.MOV.U32 R4, RZ, RZ, R14 ;  /* 0x000000ffff047224 */ /* 0x000fe200078e000e */
[----:B------:R-:W-:Y:S01]  /*0e40*/  LOP3.LUT R10, RZ, R0, RZ, 0x33, !PT ;  /* 0x00000000ff0a7212 */ /* 0x000fe200078e33ff */
[----:B------:R-:W3:Y:S01]  /*0e50*/  LDC R26, c[0x0][0x610] ;  /* 0x00018400ff1a7b82 */ /* 0x000ee20000000800 */
[----:B------:R-:W-:Y:S05]  /*0e60*/  @!P0 BRA `(.L_x_11) ;  /* 0x0000000000288947 */ /* 0x000fea0003800000 */
[----:B------:R-:W4:Y:S02]  /*0e70*/  LDC R9, c[0x0][0x64c] ;  /* 0x00019300ff097b82 */ /* 0x000f240000000800 */
[----:B----4-:R-:W-:-:S05]  /*0e80*/  IADD3 R9, P0, R14, R9, RZ ;  /* 0x000000090e097210 */ /* 0x010fca0007f1e0ff */
        /* <DEDUP_REMOVED lines=8> */
.L_x_11:
[----:B-1----:R-:W-:Y:S01]  /*0f10*/  SHF.R.U64 R4, R4, R23, R5 ;  /* 0x0000001704047219 */ /* 0x002fe20000001205 */
[----:B0-----:R-:W-:Y:S01]  /*0f20*/  VIADD R6, R15, 0xffffffff ;  /* 0xffffffff0f067836 */ /* 0x001fe20000000000 */
[----:B------:R-:W-:Y:S02]  /*0f30*/  SHF.L.U32 R0, R25, R12, RZ ;  /* 0x0000000c19007219 */ /* 0x000fe400000006ff */
[----:B------:R-:W-:Y:S01]  /*0f40*/  LOP3.LUT R5, R27, R10, RZ, 0xc0, !PT ;  /* 0x0000000a1b057212 */ /* 0x000fe200078ec0ff */
[----:B------:R-:W-:Y:S01]  /*0f50*/  IMAD.MOV R7, RZ, RZ, -R4 ;  /* 0x000000ffff077224 */ /* 0x000fe200078e0a04 */
[----:B------:R-:W-:Y:S02]  /*0f60*/  SEL R3, R3, R28, !P1 ;  /* 0x0000001c03037207 */ /* 0x000fe40004800000 */
[----:B------:R-:W-:Y:S01]  /*0f70*/  LOP3.LUT R6, R13, R6, RZ, 0xc0, !PT ;  /* 0x000000060d067212 */ /* 0x000fe200078ec0ff */
[----:B------:R-:W-:Y:S02]  /*0f80*/  IMAD R4, R0, R4, R5 ;  /* 0x0000000400047224 */ /* 0x000fe400078e0205 */
[----:B--2---:R-:W-:-:S02]  /*0f90*/  IMAD R0, R7, R24, R14 ;  /* 0x0000001807007224 */ /* 0x004fc400078e020e */
[----:B---3--:R-:W-:Y:S02]  /*0fa0*/  IMAD R3, R4, R26, R3 ;  /* 0x0000001a04037224 */ /* 0x008fe400078e0203 */
[----:B------:R-:W-:Y:S02]  /*0fb0*/  IMAD.MOV.U32 R5, RZ, RZ, 0x1 ;  /* 0x00000001ff057424 */ /* 0x000fe400078e00ff */
[----:B------:R-:W-:-:S03]  /*0fc0*/  IMAD R4, R0, R15, R6 ;  /* 0x0000000f00047224 */ /* 0x000fc600078e0206 */
[----:B------:R-:W-:Y:S02]  /*0fd0*/  PRMT R0, R5, 0x7610, R0 ;  /* 0x0000761005007816 */ /* 0x000fe40000000000 */
[----:B------:R-:W-:Y:S02]  /*0fe0*/  SEL R60, R4, R3, !P1 ;  /* 0x00000003043c7207 */ /* 0x000fe40004800000 */
[----:B------:R-:W-:-:S07]  /*0ff0*/  SEL R59, R3, R4, !P1 ;  /* 0x00000004033b7207 */ /* 0x000fce0004800000 */
.L_x_9:
[----:B------:R-:W-:-:S08]  /*1000*/  NOP ;  /* 0x0000000000007918 */ /* 0x000fd00000000000 */
[----:B------:R-:W0:Y:S02]  /*1010*/  USETMAXREG.TRY_ALLOC.CTAPOOL UP0, 0xe8 ;  /* 0x000000e8000079c8 */ /* 0x000e240008000600 */
[----:B0-----:R-:W-:-:S13]  /*1020*/  PLOP3.LUT P0, PT, PT, PT, UP0, 0x80, 0x0 ;  /* 0x000000000000781c */ /* 0x001fda0003f0f008 */
[----:B------:R-:W-:Y:S05]  /*1030*/  @!P0 BRA `(.L_x_9) ;  /* 0xfffffffc00f08947 */ /* 0x000fea000383ffff */
[----:B------:R-:W-:Y:S01]  /*1040*/  ULDC.64 UR4, c[0x0][0x598] ;  /* 0x0001660000047ab9 */ /* 0x000fe20000000a00 */
[----:B------:R-:W-:Y:S01]  /*1050*/  ULDC.64 UR36, c[0x0][0x208] ;  /* 0x0000820000247ab9 */ /* 0x000fe20000000a00 */
[----:B------:R-:W-:-:S04]  /*1060*/  ISETP.NE.U32.AND P0, PT, RZ, UR4, PT ;  /* 0x00000004ff007c0c */ /* 0x000fc8000bf05070 */
[----:B------:R-:W-:-:S13]  /*1070*/  ISETP.NE.AND.EX P0, PT, RZ, UR5, PT, P0 ;  /* 0x00000005ff007c0c */ /* 0x000fda000bf05300 */
[----:B------:R-:W-:Y:S05]  /*1080*/  @!P0 BRA `(.L_x_12) ;  /* 0x00000000001c8947 */ /* 0x000fea0003800000 */
[----:B------:R-:W0:Y:S02]  /*1090*/  LDC.64 R4, c[0x0][0x598] ;  /* 0x00016600ff047b82 */ /* 0x000e240000000a00 */
[----:B0-----:R-:W2:Y:S02]  /*10a0*/  LDG.E.64 R4, desc[UR36][R4.64] ;  /* 0x0000002404047981 */ /* 0x001ea4000c1e1b00 */
[----:B--2---:R-:W-:-:S04]  /*10b0*/  ISETP.NE.U32.AND P0, PT, R4, RZ, PT ;  /* 0x000000ff0400720c */ /* 0x004fc80003f05070 */
[----:B------:R-:W-:-:S13]  /*10c0*/  ISETP.NE.AND.EX P0, PT, R5, RZ, PT, P0 ;  /* 0x000000ff0500720c */ /* 0x000fda0003f05300 */
[----:B------:R-:W-:Y:S05]  /*10d0*/  @!P0 BRA `(.L_x_12) ;  /* 0x0000000000088947 */ /* 0x000fea0003800000 */
[----:B------:R0:W5:Y:S01]  /*10e0*/  LD.E R23, desc[UR36][R4.64] ;  /* 0x0000002404177980 */ /* 0x000162000c101900 */
[----:B------:R-:W-:Y:S05]  /*10f0*/  BRA `(.L_x_13) ;  /* 0x0000000000247947 */ /* 0x000fea0003800000 */
.L_x_12:
[----:B------:R-:W-:Y:S02]  /*1100*/  ULDC.64 UR4, c[0x0][0x588] ;  /* 0x0001620000047ab9 */ /* 0x000fe40000000a00 */
[----:B------:R-:W-:-:S04]  /*1110*/  ISETP.NE.U32.AND P0, PT, RZ, UR4, PT ;  /* 0x00000004ff007c0c */ /* 0x000fc8000bf05070 */
[----:B------:R-:W-:-:S13]  /*1120*/  ISETP.NE.AND.EX P0, PT, RZ, UR5, PT, P0 ;  /* 0x00000005ff007c0c */ /* 0x000fda000bf05300 */
[----:B------:R-:W-:Y:S05]  /*1130*/  @!P0 BRA `(.L_x_14) ;  /* 0x00000000000c8947 */ /* 0x000fea0003800000 */
[----:B------:R-:W0:Y:S02]  /*1140*/  LDC.64 R4, c[0x0][0x588] ;  /* 0x00016200ff047b82 */ /* 0x000e240000000a00 */
[----:B0-----:R1:W5:Y:S01]  /*1150*/  LDG.E R23, desc[UR36][R4.64] ;  /* 0x0000002404177981 */ /* 0x001362000c1e1900 */
[----:B------:R-:W-:Y:S05]  /*1160*/  BRA `(.L_x_13) ;  /* 0x0000000000087947 */ /* 0x000fea0003800000 */
.L_x_14:
[----:B------:R-:W-:Y:S02]  /*1170*/  ULDC UR4, c[0x0][0x580] ;  /* 0x0001600000047ab9 */ /* 0x000fe40000000800 */
[----:B------:R-:W-:-:S07]  /*1180*/  IMAD.U32 R23, RZ, RZ, UR4 ;  /* 0x00000004ff177e24 */ /* 0x000fce000f8e00ff */
.L_x_13:
[----:B------:R-:W-:Y:S02]  /*1190*/  ULDC.64 UR4, c[0x0][0x5a0] ;  /* 0x0001680000047ab9 */ /* 0x000fe40000000a00 */
[----:B------:R-:W-:-:S04]  /*11a0*/  ISETP.NE.U32.AND P0, PT, RZ, UR4, PT ;  /* 0x00000004ff007c0c */ /* 0x000fc8000bf05070 */
[----:B------:R-:W-:-:S13]  /*11b0*/  ISETP.NE.AND.EX P0, PT, RZ, UR5, PT, P0 ;  /* 0x00000005ff007c0c */ /* 0x000fda000bf05300 */
[----:B------:R-:W-:Y:S05]  /*11c0*/  @!P0 BRA `(.L_x_15) ;  /* 0x00000000001c8947 */ /* 0x000fea0003800000 */
[----:B01----:R-:W0:Y:S02]  /*11d0*/  LDC.64 R4, c[0x0][0x5a0] ;  /* 0x00016800ff047b82 */ /* 0x003e240000000a00 */
[----:B0-----:R-:W2:Y:S02]  /*11e0*/  LDG.E.64 R4, desc[UR36][R4.64] ;  /* 0x0000002404047981 */ /* 0x001ea4000c1e1b00 */
[----:B--2---:R-:W-:-:S04]  /*11f0*/  ISETP.NE.U32.AND P0, PT, R4, RZ, PT ;  /* 0x000000ff0400720c */ /* 0x004fc80003f05070 */
[----:B------:R-:W-:-:S13]  /*1200*/  ISETP.NE.AND.EX P0, PT, R5, RZ, PT, P0 ;  /* 0x000000ff0500720c */ /* 0x000fda0003f05300 */
[----:B------:R-:W-:Y:S05]  /*1210*/  @!P0 BRA `(.L_x_15) ;  /* 0x0000000000088947 */ /* 0x000fea0003800000 */
[----:B------:R0:W5:Y:S01]  /*1220*/  LD.E R56, desc[UR36][R4.64] ;  /* 0x0000002404387980 */ /* 0x000162000c101900 */
[----:B------:R-:W-:Y:S05]  /*1230*/  BRA `(.L_x_16) ;  /* 0x0000000000247947 */ /* 0x000fea0003800000 */
.L_x_15:
[----:B------:R-:W-:Y:S02]  /*1240*/  ULDC.64 UR4, c[0x0][0x590] ;  /* 0x0001640000047ab9 */ /* 0x000fe40000000a00 */
[----:B------:R-:W-:-:S04]  /*1250*/  ISETP.NE.U32.AND P0, PT, RZ, UR4, PT ;  /* 0x00000004ff007c0c */ /* 0x000fc8000bf05070 */
[----:B------:R-:W-:-:S13]  /*1260*/  ISETP.NE.AND.EX P0, PT, RZ, UR5, PT, P0 ;  /* 0x00000005ff007c0c */ /* 0x000fda000bf05300 */
[----:B------:R-:W-:Y:S05]  /*1270*/  @!P0 BRA `(.L_x_17) ;  /* 0x00000000000c8947 */ /* 0x000fea0003800000 */
[----:B------:R-:W2:Y:S02]  /*1280*/  LDC.64 R56, c[0x0][0x590] ;  /* 0x00016400ff387b82 */ /* 0x000ea40000000a00 */
[----:B--2---:R2:W5:Y:S01]  /*1290*/  LDG.E R56, desc[UR36][R56.64] ;  /* 0x0000002438387981 */ /* 0x004562000c1e1900 */
[----:B------:R-:W-:Y:S05]  /*12a0*/  BRA `(.L_x_16) ;  /* 0x0000000000087947 */ /* 0x000fea0003800000 */
.L_x_17:
[----:B------:R-:W-:Y:S02]  /*12b0*/  ULDC UR4, c[0x0][0x584] ;  /* 0x0001610000047ab9 */ /* 0x000fe40000000800 */
[----:B------:R-:W-:-:S07]  /*12c0*/  IMAD.U32 R56, RZ, RZ, UR4 ;  /* 0x00000004ff387e24 */ /* 0x000fce000f8e00ff */
.L_x_16:
[----:B------:R-:W-:-:S13]  /*12d0*/  LOP3.LUT P0, RZ, R0, 0xff, RZ, 0xc0, !PT ;  /* 0x000000ff00ff7812 */ /* 0x000fda000780c0ff */
[----:B------:R-:W-:Y:S05]  /*12e0*/  @!P0 EXIT ;  /* 0x000000000000894d */ /* 0x000fea0003800000 */
[----:B------:R-:W-:Y:S01]  /*12f0*/  ULDC UR4, c[0x0][0x28c] ;  /* 0x0000a30000047ab9 */ /* 0x000fe20000000800 */
[----:B------:R-:W-:Y:S01]  /*1300*/  UMOV UR38, URZ ;  /* 0x0000003f00267c82 */ /* 0x000fe20008000000 */
[----:B------:R-:W-:Y:S01]  /*1310*/  UIADD3 UR4, UR4, 0x3f, URZ ;  /* 0x0000003f04047890 */ /* 0x000fe2000fffe03f */
[----:B------:R-:W-:-:S03]  /*1320*/  UMOV UR39, URZ ;  /* 0x0000003f00277c82 */ /* 0x000fc60008000000 */
[----:B------:R-:W-:-:S04]  /*1330*/  USHF.R.S32.HI UR5, URZ, 0x1f, UR4 ;  /* 0x0000001f3f057899 */ /* 0x000fc80008011404 */
[----:B------:R-:W-:-:S04]  /*1340*/  ULEA.HI UR5, UR5, UR4, URZ, 0x6 ;  /* 0x0000000405057291 */ /* 0x000fc8000f8f303f */
[----:B------:R-:W-:-:S12]  /*1350*/  USHF.R.S32.HI UR40, URZ, 0x6, UR5 ;  /* 0x000000063f287899 */ /* 0x000fd80008011405 */
.L_x_105:
[----:B------:R-:W-:Y:S01]  /*1360*/  LOP3.LUT R0, R18, 0x80, RZ, 0xc0, !PT ;  /* 0x0000008012007812 */ /* 0x000fe200078ec0ff */
[----:B---3--:R-:W3:Y:S01]  /*1370*/  S2UR UR7, SR_CgaCtaId ;  /* 0x00000000000779c3 */ /* 0x008ee20000008800 */
[----:B------:R-:W-:Y:S02]  /*1380*/  UMOV UR6, 0x400 ;  /* 0x0000040000067882 */ /* 0x000fe40000000000 */
[----:B------:R-:W-:-:S06]  /*1390*/  SHF.R.U32.HI R0, RZ, 0x7, R0 ;  /* 0x00000007ff007819 */ /* 0x000fcc0000011600 */
[----:B----4-:R-:W4:Y:S01]  /*13a0*/  SHFL.IDX PT, R0, R0, RZ, 0x1f ;  /* 0x00001fff00007589 */ /* 0x010f2200000e0000 */
[----:B---3--:R-:W-:Y:S01]  /*13b0*/  ULEA UR6, UR7, UR6, 0x18 ;  /* 0x0000000607067291 */ /* 0x008fe2000f8ec03f */
[----:B----4-:R-:W-:-:S13]  /*13c0*/  R2UR UR4, R0 ;  /* 0x00000000000472ca */ /* 0x010fda00000e0000 */
[----:B------:R-:W-:-:S04]  /*13d0*/  ULEA.HI UR5, UR4, UR4, URZ, 0x1 ;  /* 0x0000000404057291 */ /* 0x000fc8000f8f083f */
[----:B------:R-:W-:-:S04]  /*13e0*/  ULOP3.LUT UR5, UR5, 0xffffe, URZ, 0xc0, !UPT ;  /* 0x000ffffe05057892 */ /* 0x000fc8000f8ec03f */
[----:B------:R-:W-:-:S03]  /*13f0*/  UIADD3 UR5, UR4, -UR5, URZ ;  /* 0x8000000504057290 */ /* 0x000fc6000fffe03f */
[----:B------:R-:W-:Y:S01]  /*1400*/  ULDC UR4, c[0x0][0x28c] ;  /* 0x0000a30000047ab9 */ /* 0x000fe20000000800 */
[----:B------:R-:W-:Y:S01]  /*1410*/  ULEA UR5, UR5, UR6, 0xc ;  /* 0x0000000605057291 */ /* 0x000fe2000f8e603f */
[----:B------:R-:W-:-:S03]  /*1420*/  ISETP.LT.AND P0, PT, RZ, UR4, PT ;  /* 0x00000004ff007c0c */ /* 0x000fc6000bf01270 */
[----:B------:R-:W-:-:S04]  /*1430*/  UIADD3 UR5, UR5, 0x200, URZ ;  /* 0x0000020005057890 */ /* 0x000fc8000fffe03f */
[----:B------:R-:W-:-:S04]  /*1440*/  USHF.R.U32.HI UR5, URZ, 0x4, UR5 ;  /* 0x000000043f057899 */ /* 0x000fc80008011605 */
[----:B------:R-:W-:Y:S02]  /*1450*/  ULOP3.LUT UR41, UR5, 0x3fff, URZ, 0xc0, !UPT ;  /* 0x00003fff05297892 */ /* 0x000fe4000f8ec03f */
[----:B0-----:R-:W-:Y:S10]  /*1460*/  @P0 BRA `(.L_x_18) ;  /* 0x0000000000400947 */ /* 0x001ff40003800000 */
[----:B------:R-:W-:Y:S01]  /*1470*/  MOV R0, 0x0 ;  /* 0x0000000000007802 */ /* 0x000fe20000000f00 */
[----:B------:R-:W-:Y:S01]  /*1480*/  ULDC.64 UR4, c[0x4][0x68] ;  /* 0x01001a0000047ab9 */ /* 0x000fe20000000a00 */
[----:B------:R-:W-:Y:S01]  /*1490*/  ULDC.64 UR6, c[0x4][0x8] ;  /* 0x0100020000067ab9 */ /* 0x000fe20000000a00 */
[----:B01----:R-:W-:Y:S01]  /*14a0*/  IMAD.U32 R4, RZ, RZ, UR4 ;  /* 0x00000004ff047e24 */ /* 0x003fe2000f8e00ff */
[----:B------:R0:W1:Y:S01]  /*14b0*/  LDC.64 R14, c[0x4][R0] ;  /* 0x01000000000e7b82 */ /* 0x0000620000000a00 */
[----:B------:R-:W-:Y:S01]  /*14c0*/  IMAD.U32 R5, RZ, RZ, UR5 ;  /* 0x00000005ff057e24 */ /* 0x000fe2000f8e00ff */
[----:B------:R-:W-:Y:S01]  /*14d0*/  ULDC.64 UR4, c[0x4][0x70] ;  /* 0x01001c0000047ab9 */ /* 0x000fe20000000a00 */
[----:B------:R-:W-:Y:S02]  /*14e0*/  IMAD.U32 R10, RZ, RZ, UR6 ;  /* 0x00000006ff0a7e24 */ /* 0x000fe4000f8e00ff */
[----:B------:R-:W-:Y:S02]  /*14f0*/  IMAD.U32 R6, RZ, RZ, UR4 ;  /* 0x00000004ff067e24 */ /* 0x000fe4000f8e00ff */
[----:B------:R-:W-:-:S02]  /*1500*/  IMAD.U32 R7, RZ, RZ, UR5 ;  /* 0x00000005ff077e24 */ /* 0x000fc4000f8e00ff */
[----:B------:R-:W-:Y:S02]  /*1510*/  IMAD.U32 R11, RZ, RZ, UR7 ;  /* 0x00000007ff0b7e24 */ /* 0x000fe4000f8e00ff */
[----:B------:R-:W-:Y:S02]  /*1520*/  IMAD.MOV.U32 R8, RZ, RZ, 0x1e1 ;  /* 0x000001e1ff087424 */ /* 0x000fe400078e00ff */
[----:B------:R-:W-:Y:S02]  /*1530*/  IMAD.MOV.U32 R12, RZ, RZ, 0x1 ;  /* 0x00000001ff0c7424 */ /* 0x000fe400078e00ff */
[----:B0-----:R-:W-:-:S07]  /*1540*/  IMAD.MOV.U32 R13, RZ, RZ, RZ ;  /* 0x000000ffff0d7224 */ /* 0x001fce00078e00ff */
[----:B------:R-:W-:-:S07]  /*1550*/  LEPC R20, `(.L_x_18) ;  /* 0x000000001014794e */ /* 0x000fce0000000000 */
[----:B-12--5:R-:W-:Y:S05]  /*1560*/  CALL.ABS.NOINC R14 ;  /* 0x000000000e007343 */ /* 0x026fea0003c00000 */
.L_x_18:
[----:B------:R-:W-:-:S04]  /*1570*/  LOP3.LUT R0, R19, 0x1, RZ, 0xfc, !PT ;  /* 0x0000000113007812 */ /* 0x000fc800078efcff */
[----:B------:R-:W-:-:S13]  /*1580*/  ISETP.NE.AND P0, PT, R0, 0x3, PT ;  /* 0x000000030000780c */ /* 0x000fda0003f05270 */
[----:B------:R-:W-:Y:S05]  /*1590*/  @!P0 BRA `(.L_x_19) ;  /* 0x0000000000048947 */ /* 0x000fea0003800000 */
[----:B------:R-:W-:Y:S01]  /*15a0*/  BPT.TRAP 0x1 ;  /* 0x000000040000795c */ /* 0x000fe20000300000 */
.L_x_19:
[----:B------:R-:W3:Y:S01]  /*15b0*/  S2UR UR5, SR_CgaCtaId ;  /* 0x00000000000579c3 */ /* 0x000ee20000008800 */
[----:B------:R-:W-:Y:S01]  /*15c0*/  UMOV UR4, 0x400 ;  /* 0x0000040000047882 */ /* 0x000fe20000000000 */
[----:B------:R-:W-:Y:S02]  /*15d0*/  IMAD.U32 R0, RZ, RZ, UR38 ;  /* 0x00000026ff007e24 */ /* 0x000fe4000f8e00ff */
[----:B------:R-:W-:-:S03]  /*15e0*/  IMAD.U32 R3, RZ, RZ, UR39 ;  /* 0x00000027ff037e24 */ /* 0x000fc6000f8e00ff */
[----:B------:R-:W-:Y:S01]  /*15f0*/  SHF.L.U32 R0, R0, 0x1f, RZ ;  /* 0x0000001f00007819 */ /* 0x000fe200000006ff */
[----:B---3--:R-:W-:-:S06]  /*1600*/  ULEA UR4, UR5, UR4, 0x18 ;  /* 0x0000000405047291 */ /* 0x008fcc000f8ec03f */
[----:B------:R-:W-:-:S04]  /*1610*/  IMAD.U32 R6, RZ, RZ, UR4 ;  /* 0x00000004ff067e24 */ /* 0x000fc8000f8e00ff */
[----:B------:R-:W-:-:S04]  /*1620*/  IMAD R3, R3, 0x8, R6 ;  /* 0x0000000803037824 */ /* 0x000fc800078e0206 */
[----:B------:R3:W4:Y:S01]  /*1630*/  SYNCS.PHASECHK.TRANS64.TRYWAIT P1, [R3+URZ], R0 ;  /* 0x00000000030075a7 */ /* 0x000722000802017f */
[----:B------:R-:W-:Y:S05]  /*1640*/  @!P0 BRA `(.L_x_20) ;  /* 0x0000000000048947 */ /* 0x000fea0003800000 */
[----:B------:R-:W-:Y:S01]  /*1650*/  BPT.TRAP 0x1 ;  /* 0x000000040000795c */ /* 0x000fe20000300000 */
.L_x_20:
[----:B----4-:R-:W-:Y:S05]  /*1660*/  @P1 BRA `(.L_x_21) ;  /* 0x0000000000081947 */ /* 0x010fea0003800000 */
[----:B------:R-:W4:Y:S02]  /*1670*/  SYNCS.PHASECHK.TRANS64.TRYWAIT P1, [R3+URZ], R0 ;  /* 0x00000000030075a7 */ /* 0x000f24000802017f */
[----:B----4-:R-:W-:Y:S05]  /*1680*/  @!P1 BRA `(.L_x_22) ;  /* 0x0000004800789947 */ /* 0x010fea0003800000 */
.L_x_21:
[----:B------:R-:W-:-:S04]  /*1690*/  UISETP.LT.AND UP0, UPT, UR40, 0x1, UPT ;  /* 0x000000012800788c */ /* 0x000fc8000bf01270 */
[----:B------:R-:W-:-:S06]  /*16a0*/  USEL UR4, UR40, 0x1, UP0 ;  /* 0x0000000128047887 */ /* 0x000fcc0008000000 */
[----:B---34-:R-:W-:Y:S01]  /*16b0*/  IMAD.U32 R0, RZ, RZ, UR4 ;  /* 0x00000004ff007e24 */ /* 0x018fe2000f8e00ff */
[----:B------:R-:W-:Y:S05]  /*16c0*/  WARPSYNC.ALL ;  /* 0x0000000000007948 */ /* 0x000fea0003800000 */
[----:B------:R-:W-:-:S04]  /*16d0*/  IADD3 R0, -R0, UR40, RZ ;  /* 0x0000002800007c10 */ /* 0x000fc8000fffe1ff */
[----:B------:R-:W-:Y:S02]  /*16e0*/  ISETP.GE.AND P1, PT, R0, 0x1, PT ;  /* 0x000000010000780c */ /* 0x000fe40003f26270 */
[----:B------:R-:W-:Y:S01]  /*16f0*/  R2UR UR4, R6 ;  /* 0x00000000060472ca */ /* 0x000fe200000e0000 */
[----:B------:R-:W-:Y:S01]  /*1700*/  ULOP3.LUT UR41, UR41, 0x10000, URZ, 0xfc, !UPT ;  /* 0x0001000029297892 */ /* 0x000fe2000f8efc3f */
[----:B------:R-:W-:Y:S01]  /*1710*/  WARPGROUP.ARRIVE ;  /* 0x00000000000079c5 */ /* 0x000fe20000000000 */
[----:B------:R-:W-:Y:S01]  /*1720*/  UMOV UR5, 0x80000020 ;  /* 0x8000002000057882 */ /* 0x000fe20000000000 */
[----:B------:R-:W-:-:S09]  /*1730*/  UMOV UR7, 0x80000020 ;  /* 0x8000002000077882 */ /* 0x000fd20000000000 */
[----:B------:R-:W-:-:S04]  /*1740*/  UIADD3 UR4, UR4, 0x24200, URZ ;  /* 0x0002420004047890 */ /* 0x000fc8000fffe03f */
[----:B------:R-:W-:-:S04]  /*1750*/  USHF.R.U32.HI UR4, URZ, 0x4, UR4 ;  /* 0x000000043f047899 */ /* 0x000fc80008011604 */
[----:B------:R-:W-:-:S04]  /*1760*/  ULOP3.LUT UR4, UR4, 0x3fff, URZ, 0xc0, !UPT ;  /* 0x00003fff04047892 */ /* 0x000fc8000f8ec03f */
[----:B------:R-:W-:Y:S02]  /*1770*/  ULOP3.LUT UR9, UR4, 0x10000, URZ, 0xfc, !UPT ;  /* 0x0001000004097892 */ /* 0x000fe4000f8efc3f */
[----:B------:R-:W-:Y:S02]  /*1780*/  ULEA UR4, UR39, UR41, 0x9 ;  /* 0x0000002927047291 */ /* 0x000fe4000f8e483f */
[----:B------:R-:W-:-:S09]  /*1790*/  ULEA UR6, UR39, UR9, 0x8 ;  /* 0x0000000927067291 */ /* 0x000fd2000f8e403f */
[----:B------:R-:W-:Y:S01]  /*17a0*/  IGMMA.64x64x32.S8.S8 R24, gdesc[UR4], RZ, !UPT, gsb0 ;  /* 0x01e00000041879f1 */ /* 0x000fe2000c0410ff */
[----:B------:R-:W-:Y:S02]  /*17b0*/  UIADD3 UR4, UR4, 0x2, URZ ;  /* 0x0000000204047890 */ /* 0x000fe4000fffe03f */
[----:B------:R-:W-:Y:S01]  /*17c0*/  UIADD3 UR6, UR6, 0x2, URZ ;  /* 0x0000000206067890 */ /* 0x000fe2000fffe03f */
[----:B------:R-:W-:Y:S01]  /*17d0*/  UMOV UR5, 0x80000020 ;  /* 0x8000002000057882 */ /* 0x000fe20000000000 */
[----:B------:R-:W-:Y:S01]  /*17e0*/  UMOV UR7, 0x80000020 ;  /* 0x8000002000077882 */ /* 0x000fe20000000000 */
[----:B------:R-:W-:Y:S02]  /*17f0*/  WARPGROUP.DEPBAR.LE gsb0, 0x0 ;  /* 0x00008000000079c5 */ /* 0x000fe40000010000 */
[----:B------:R-:W-:-:S06]  /*1800*/  WARPGROUP.ARRIVE ;  /* 0x00000000000079c5 */ /* 0x000fcc0000000000 */
[----:B------:R-:W-:Y:S03]  /*1810*/  IGMMA.64x64x32.S8.S8 R24, gdesc[UR4], R24, gsb0 ;  /* 0x01e00000041879f1 */ /* 0x000fe60008041018 */
[----:B------:R-:W-:Y:S02]  /*1820*/  WARPGROUP.DEPBAR.LE gsb0, 0x0 ;  /* 0x00008000000079c5 */ /* 0x000fe40000010000 */
[----:B------:R-:W-:Y:S05]  /*1830*/  @!P1 BRA `(.L_x_23) ;  /* 0x0000000000e49947 */ /* 0x000fea0003800000 */
[----:B------:R-:W-:Y:S02]  /*1840*/  UIADD3 UR4, UR39, 0x1, URZ ;  /* 0x0000000127047890 */ /* 0x000fe4000fffe03f */
[----:B------:R-:W-:Y:S02]  /*1850*/  IMAD.U32 R3, RZ, RZ, UR39 ;  /* 0x00000027ff037e24 */ /* 0x000fe4000f8e00ff */
[----:B------:R-:W-:-:S04]  /*1860*/  UISETP.NE.AND UP0, UPT, UR4, 0x12, UPT ;  /* 0x000000120400788c */ /* 0x000fc8000bf05270 */
[----:B------:R-:W-:Y:S02]  /*1870*/  USEL UR5, URZ, 0x1, UP0 ;  /* 0x000000013f057887 */ /* 0x000fe40008000000 */
[----:B------:R-:W-:Y:S02]  /*1880*/  USEL UR8, UR4, URZ, UP0 ;  /* 0x0000003f04087287 */ /* 0x000fe40008000000 */
[----:B------:R-:W-:-:S06]  /*1890*/  ULOP3.LUT UR5, UR38, UR5, URZ, 0x3c, !UPT ;  /* 0x0000000526057292 */ /* 0x000fcc000f8e3c3f */
[----:B------:R-:W-:-:S07]  /*18a0*/  IMAD.U32 R7, RZ, RZ, UR5 ;  /* 0x00000005ff077e24 */ /* 0x000fce000f8e00ff */
.L_x_30:
[----:B------:R-:W-:Y:S05]  /*18b0*/  @!P0 BRA `(.L_x_24) ;  /* 0x0000000000048947 */ /* 0x000fea0003800000 */
[----:B------:R-:W-:Y:S01]  /*18c0*/  BPT.TRAP 0x1 ;  /* 0x000000040000795c */ /* 0x000fe20000300000 */
.L_x_24:
[----:B------:R-:W3:Y:S01]  /*18d0*/  S2UR UR5, SR_CgaCtaId ;  /* 0x00000000000579c3 */ /* 0x000ee20000008800 */
[----:B------:R-:W-:Y:S01]  /*18e0*/  UMOV UR4, 0x400 ;  /* 0x0000040000047882 */ /* 0x000fe20000000000 */
[----:B01----:R-:W-:Y:S01]  /*18f0*/  IMAD.U32 R5, RZ, RZ, UR8 ;  /* 0x00000008ff057e24 */ /* 0x003fe2000f8e00ff */
[----:B------:R-:W-:Y:S01]  /*1900*/  SHF.L.U32 R4, R7, 0x1f, RZ ;  /* 0x0000001f07047819 */ /* 0x000fe200000006ff */
[----:B---3--:R-:W-:-:S06]  /*1910*/  ULEA UR4, UR5, UR4, 0x18 ;  /* 0x0000000405047291 */ /* 0x008fcc000f8ec03f */
[----:B------:R-:W-:-:S04]  /*1920*/  IMAD.U32 R6, RZ, RZ, UR4 ;  /* 0x00000004ff067e24 */ /* 0x000fc8000f8e00ff */
[----:B------:R-:W-:-:S04]  /*1930*/  IMAD R5, R5, 0x8, R6 ;  /* 0x0000000805057824 */ /* 0x000fc800078e0206 */
[----:B------:R0:W1:Y:S01]  /*1940*/  SYNCS.PHASECHK.TRANS64.TRYWAIT P1, [R5+URZ], R4 ;  /* 0x00000004050075a7 */ /* 0x000062000802017f */
[----:B------:R-:W-:Y:S05]  /*1950*/  @!P0 BRA `(.L_x_25) ;  /* 0x0000000000048947 */ /* 0x000fea0003800000 */
[----:B------:R-:W-:Y:S01]  /*1960*/  BPT.TRAP 0x1 ;  /* 0x000000040000795c */ /* 0x000fe20000300000 */
.L_x_25:
[----:B-1----:R-:W-:Y:S05]  /*1970*/  @P1 BRA `(.L_x_26) ;  /* 0x0000000000081947 */ /* 0x002fea0003800000 */
[----:B------:R-:W1:Y:S02]  /*1980*/  SYNCS.PHASECHK.TRANS64.TRYWAIT P1, [R5+URZ], R4 ;  /* 0x00000004050075a7 */ /* 0x000e64000802017f */
[----:B-1----:R-:W-:Y:S05]  /*1990*/  @!P1 BRA `(.L_x_27) ;  /* 0x0000004400c89947 */ /* 0x002fea0003800000 */
.L_x_26:
[----:B------:R-:W-:Y:S01]  /*19a0*/  ULEA UR4, UR8, UR41, 0x9 ;  /* 0x0000002908047291 */ /* 0x000fe2000f8e483f */
[----:B------:R-:W-:Y:S01]  /*19b0*/  WARPGROUP.ARRIVE ;  /* 0x00000000000079c5 */ /* 0x000fe20000000000 */
[----:B------:R-:W-:Y:S01]  /*19c0*/  ULEA UR6, UR8, UR9, 0x8 ;  /* 0x0000000908067291 */ /* 0x000fe2000f8e403f */
[----:B------:R-:W-:Y:S01]  /*19d0*/  UMOV UR5, 0x80000020 ;  /* 0x8000002000057882 */ /* 0x000fe20000000000 */
[----:B------:R-:W-:-:S07]  /*19e0*/  UMOV UR7, 0x80000020 ;  /* 0x8000002000077882 */ /* 0x000fce0000000000 */
[----:B------:R-:W-:Y:S01]  /*19f0*/  IGMMA.64x64x32.S8.S8 R24, gdesc[UR4], R24, gsb0 ;  /* 0x01e00000041879f1 */ /* 0x000fe20008041018 */
        /* <DEDUP_REMOVED lines=9> */
[----:B------:R-:W-:Y:S01]  /*1a90*/  BPT.TRAP 0x1 ;  /* 0x000000040000795c */ /* 0x000fe20000300000 */
.L_x_28:
[----:B------:R-:W-:-:S13]  /*1aa0*/  ISETP.NE.AND P1, PT, R58, RZ, PT ;  /* 0x000000ff3a00720c */ /* 0x000fda0003f25270 */
[----:B01----:R-:W-:-:S04]  /*1ab0*/  @P1 IMAD R4, R3, 0x8, R6 ;  /* 0x0000000803041824 */ /* 0x003fc800078e0206 */
[----:B------:R-:W-:-:S05]  /*1ac0*/  @P1 VIADD R5, R4, 0x90 ;  /* 0x0000009004051836 */ /* 0x000fca0000000000 */
[----:B------:R-:W-:-:S04]  /*1ad0*/  @P1 PRMT R5, R22, 0x654, R5 ;  /* 0x0000065416051816 */ /* 0x000fc80000000005 */
[----:B------:R0:W-:Y:S01]  /*1ae0*/  @P1 SYNCS.ARRIVE.TRANS64.RED.A1T0 RZ, [R5+URZ], RZ ;  /* 0x000000ff05ff19a7 */ /* 0x0001e2000810043f */
[----:B------:R-:W-:-:S13]  /*1af0*/  ISETP.GT.U32.AND P1, PT, R19, 0x1, PT ;  /* 0x000000011300780c */ /* 0x000fda0003f24070 */
[----:B0-----:R-:W-:Y:S05]  /*1b00*/  @P1 BRA `(.L_x_29) ;  /* 0x0000000000041947 */ /* 0x001fea0003800000 */
[----:B------:R-:W-:Y:S01]  /*1b10*/  BPT.TRAP 0x1 ;  /* 0x000000040000795c */ /* 0x000fe20000300000 */
.L_x_29:
[----:B------:R-:W-:Y:S01]  /*1b20*/  UIADD3 UR8, UR8, 0x1, URZ ;  /* 0x0000000108087890 */ /* 0x000fe2000fffe03f */
[C---:B------:R-:W-:Y:S01]  /*1b30*/  ISETP.GT.AND P2, PT, R0.reuse, 0x1, PT ;  /* 0x000000010000780c */ /* 0x040fe20003f44270 */
[----:B------:R-:W-:Y:S02]  /*1b40*/  VIADD R3, R3, 0x1 ;  /* 0x0000000103037836 */ /* 0x000fe40000000000 */
[----:B------:R-:W-:Y:S01]  /*1b50*/  UISETP.NE.AND UP0, UPT, UR8, 0x12, UPT ;  /* 0x000000120800788c */ /* 0x000fe2000bf05270 */
[----:B------:R-:W-:Y:S02]  /*1b60*/  VIADD R0, R0, 0xffffffff ;  /* 0xffffffff00007836 */ /* 0x000fe40000000000 */
[C---:B------:R-:W-:Y:S01]  /*1b70*/  ISETP.NE.AND P1, PT, R3.reuse, 0x12, PT ;  /* 0x000000120300780c */ /* 0x040fe20003f25270 */
[----:B------:R-:W-:Y:S02]  /*1b80*/  USEL UR4, URZ, 0x1, UP0 ;  /* 0x000000013f047887 */ /* 0x000fe40008000000 */
[----:B------:R-:W-:Y:S01]  /*1b90*/  USEL UR8, UR8, URZ, UP0 ;  /* 0x0000003f08087287 */ /* 0x000fe20008000000 */
[----:B------:R-:W-:-:S03]  /*1ba0*/  SEL R3, R3, RZ, P1 ;  /* 0x000000ff03037207 */ /* 0x000fc60000800000 */
[----:B------:R-:W-:Y:S01]  /*1bb0*/  LOP3.LUT R7, R7, UR4, RZ, 0x3c, !PT ;  /* 0x0000000407077c12 */ /* 0x000fe2000f8e3cff */
[----:B------:R-:W-:Y:S07]  /*1bc0*/  @P2 BRA `(.L_x_30) ;  /* 0xfffffffc00382947 */ /* 0x000fee000383ffff */
.L_x_23:
[----:B------:R-:W3:Y:S02]  /*1bd0*/  LDC R0, c[0x0][0x28c] ;  /* 0x0000a300ff007b82 */ /* 0x000ee40000000800 */
[----:B---3--:R-:W-:-:S13]  /*1be0*/  ISETP.GE.AND P1, PT, R0, 0x1, PT ;  /* 0x000000010000780c */ /* 0x008fda0003f26270 */
[----:B------:R-:W-:Y:S05]  /*1bf0*/  @!P1 BRA `(.L_x_31) ;  /* 0x0000000000509947 */ /* 0x000fea0003800000 */
[----:B------:R-:W-:Y:S05]  /*1c00*/  @!P0 BRA `(.L_x_32) ;  /* 0x0000000000048947 */ /* 0x000fea0003800000 */
[----:B------:R-:W-:Y:S01]  /*1c10*/  BPT.TRAP 0x1 ;  /* 0x000000040000795c */ /* 0x000fe20000300000 */
.L_x_32:
[----:B------:R-:W-:Y:S01]  /*1c20*/  ISETP.NE.AND P1, PT, R58, RZ, PT ;  /* 0x000000ff3a00720c */ /* 0x000fe20003f25270 */
[----:B------:R-:W-:Y:S01]  /*1c30*/  BSSY B0, `(.L_x_33) ;  /* 0x000000e000007945 */ /* 0x000fe20003800000 */
[----:B------:R-:W-:-:S11]  /*1c40*/  ISETP.GT.U32.AND P0, PT, R19, 0x1, PT ;  /* 0x000000011300780c */ /* 0x000fd60003f04070 */
[----:B------:R-:W-:Y:S05]  /*1c50*/  @!P1 BRA `(.L_x_34) ;  /* 0x00000000002c9947 */ /* 0x000fea0003800000 */
[----:B------:R-:W-:-:S04]  /*1c60*/  UISETP.LT.AND UP0, UPT, UR40, 0x1, UPT ;  /* 0x000000012800788c */ /* 0x000fc8000bf01270 */
[----:B------:R-:W-:-:S04]  /*1c70*/  USEL UR6, UR40, 0x1, UP0 ;  /* 0x0000000128067887 */ /* 0x000fc80008000000 */
[----:B------:R-:W-:-:S04]  /*1c80*/  UIADD3 UR6, UR39, UR40, -UR6 ;  /* 0x0000002827067290 */ /* 0x000fc8000fffe806 */
[----:B------:R-:W-:-:S04]  /*1c90*/  UIMAD.WIDE.U32 UR4, UR6, 0x38e38e39, URZ ;  /* 0x38e38e39060478a5 */ /* 0x000fc8000f8e003f */
[----:B------:R-:W-:-:S04]  /*1ca0*/  USHF.R.U32.HI UR4, URZ, 0x2, UR5 ;  /* 0x000000023f047899 */ /* 0x000fc80008011605 */
[----:B------:R-:W-:-:S06]  /*1cb0*/  UIMAD UR6, UR4, -0x12, UR6 ;  /* 0xffffffee040678a4 */ /* 0x000fcc000f8e0206 */
[----:B------:R-:W-:-:S04]  /*1cc0*/  IMAD.U32 R3, RZ, RZ, UR6 ;  /* 0x00000006ff037e24 */ /* 0x000fc8000f8e00ff */
[----:B------:R-:W-:-:S04]  /*1cd0*/  IMAD R0, R3, 0x8, R6 ;  /* 0x0000000803007824 */ /* 0x000fc800078e0206 */
[----:B------:R-:W-:-:S05]  /*1ce0*/  VIADD R3, R0, 0x90 ;  /* 0x0000009000037836 */ /* 0x000fca0000000000 */
[----:B------:R-:W-:-:S04]  /*1cf0*/  PRMT R3, R22, 0x654, R3 ;  /* 0x0000065416037816 */ /* 0x000fc80000000003 */
[----:B------:R3:W-:Y:S03]  /*1d00*/  SYNCS.ARRIVE.TRANS64.RED.A1T0 RZ, [R3+URZ], RZ ;  /* 0x000000ff03ff79a7 */ /* 0x0007e6000810043f */
.L_x_34:
[----:B------:R-:W-:Y:S05]  /*1d10*/  BSYNC B0 ;  /* 0x0000000000007941 */ /* 0x000fea0003800000 */
.L_x_33:
[----:B------:R-:W-:Y:S05]  /*1d20*/  @P0 BRA `(.L_x_31) ;  /* 0x0000000000040947 */ /* 0x000fea0003800000 */
[----:B------:R-:W-:Y:S01]  /*1d30*/  BPT.TRAP 0x1 ;  /* 0x000000040000795c */ /* 0x000fe20000300000 */
.L_x_31:
[----:B------:R-:W4:Y:S01]  /*1d40*/  LDC R8, c[0x0][0x288] ;  /* 0x0000a200ff087b82 */ /* 0x000f220000000800 */
[--C-:B------:R-:W-:Y:S01]  /*1d50*/  SHF.R.U32.HI R0, RZ, 0x2, R18.reuse ;  /* 0x00000002ff007819 */ /* 0x100fe20000011612 */
[----:B------:R-:W-:Y:S01]  /*1d60*/  IMAD.SHL.U32 R7, R60, 0x40, RZ ;  /* 0x000000403c077824 */ /* 0x000fe200078e00ff */
[----:B01----:R-:W-:Y:S01]  /*1d70*/  SHF.R.U32.HI R5, RZ, 0x7, R18 ;  /* 0x00000007ff057819 */ /* 0x003fe20000011612 */
[----:B------:R-:W-:Y:S01]  /*1d80*/  UIADD3 UR39, UR40, UR39, URZ ;  /* 0x0000002728277290 */ /* 0x000fe2000fffe03f */
[----:B---3--:R-:W-:Y:S01]  /*1d90*/  LOP3.LUT R3, R0, 0x7, RZ, 0xc0, !PT ;  /* 0x0000000700037812 */ /* 0x008fe200078ec0ff */
[----:B------:R-:W-:Y:S01]  /*1da0*/  IMAD.SHL.U32 R11, R59, 0x80, RZ ;  /* 0x000000803b0b7824 */ /* 0x000fe200078e00ff */
[----:B------:R-:W-:Y:S01]  /*1db0*/  LOP3.LUT R0, R5, 0x1, RZ, 0xc0, !PT ;  /* 0x0000000105007812 */ /* 0x000fe200078ec0ff */
[----:B------:R-:W-:Y:S01]  /*1dc0*/  UISETP.GT.U32.AND UP0, UPT, UR39, 0x11, UPT ;  /* 0x000000112700788c */ /* 0x000fe2000bf04070 */
[----:B------:R-:W-:Y:S01]  /*1dd0*/  LOP3.LUT R4, R18, 0x60, RZ, 0xc0, !PT ;  /* 0x0000006012047812 */ /* 0x000fe200078ec0ff */
[----:B------:R-:W-:Y:S01]  /*1de0*/  ULDC UR7, c[0x0][0x284] ;  /* 0x0000a10000077ab9 */ /* 0x000fe20000000800 */
[----:B------:R-:W-:Y:S01]  /*1df0*/  UISETP.GE.U32.AND UP1, UPT, UR40, 0x12, UPT ;  /* 0x000000122800788c */ /* 0x000fe2000bf26070 */
[----:B------:R-:W-:Y:S01]  /*1e00*/  IMAD.SHL.U32 R10, R0, 0x40, RZ ;  /* 0x00000040000a7824 */ /* 0x000fe200078e00ff */
[----:B------:R-:W-:Y:S01]  /*1e10*/  SHF.R.U32.HI R6, RZ, 0x1, R4 ;  /* 0x00000001ff067819 */ /* 0x000fe20000011604 */
[----:B------:R-:W-:Y:S01]  /*1e20*/  UISETP.LT.U32.AND UP0, UPT, UR40, 0x12, UP0 ;  /* 0x000000122800788c */ /* 0x000fe20008701070 */
[----:B------:R-:W-:Y:S01]  /*1e30*/  LOP3.LUT R4, R18, 0x3, RZ, 0xc0, !PT ;  /* 0x0000000312047812 */ /* 0x000fe200078ec0ff */
[----:B------:R-:W-:Y:S01]  /*1e40*/  ULDC.64 UR8, c[0x0][0x5d0] ;  /* 0x0001740000087ab9 */ /* 0x000fe20000000a00 */
[--C-:B------:R-:W-:Y:S01]  /*1e50*/  IADD3 R5, RZ, -R6, -R3.reuse ;  /* 0x80000006ff057210 */ /* 0x100fe20007ffe803 */
[----:B------:R-:W-:Y:S01]  /*1e60*/  UIMAD.WIDE.U32 UR4, UR39, 0x38e38e39, URZ ;  /* 0x38e38e39270478a5 */ /* 0x000fe2000f8e003f */
[----:B------:R-:W-:Y:S01]  /*1e70*/  LOP3.LUT R3, R10, 0x40, R3, 0xe2, !PT ;  /* 0x000000400a037812 */ /* 0x000fe200078ee203 */
[----:B------:R-:W-:Y:S01]  /*1e80*/  USEL UR6, URZ, 0x1, !UP0 ;  /* 0x000000013f067887 */ /* 0x000fe2000c000000 */
[----:B------:R-:W-:Y:S01]  /*1e90*/  SHF.R.S32.HI R14, RZ, 0x1f, R61 ;  /* 0x0000001fff0e7819 */ /* 0x000fe2000001143d */
[----:B------:R-:W-:Y:S01]  /*1ea0*/  IMAD R0, R0, -0x40, R5 ;  /* 0xffffffc000007824 */ /* 0x000fe200078e0205 */
[----:B------:R-:W-:Y:S01]  /*1eb0*/  USHF.R.U32.HI UR4, URZ, 0x2, UR5 ;  /* 0x000000023f047899 */ /* 0x000fe20008011605 */
[----:B----4-:R-:W-:Y:S01]  /*1ec0*/  IMAD R10, R4, -0x2, R8 ;  /* 0xfffffffe040a7824 */ /* 0x010fe200078e0208 */
[----:B------:R-:W-:Y:S01]  /*1ed0*/  ISETP.GE.AND P0, PT, R7, R8, PT ;  /* 0x000000080700720c */ /* 0x000fe20003f06270 */
[----:B------:R-:W-:Y:S01]  /*1ee0*/  IMAD.SHL.U32 R8, R18, 0x2, RZ ;  /* 0x0000000212087824 */ /* 0x000fe200078e00ff */
[----:B------:R-:W-:Y:S01]  /*1ef0*/  ULOP3.LUT UR38, UR38, UR6, URZ, 0x3c, !UPT ;  /* 0x0000000626267292 */ /* 0x000fe2000f8e3c3f */
[----:B------:R-:W-:Y:S01]  /*1f00*/  IMAD R4, R14, UR8, RZ ;  /* 0x000000080e047c24 */ /* 0x000fe2000f8e02ff */
[----:B------:R-:W-:Y:S01]  /*1f10*/  ISETP.GE.OR P0, PT, R11, UR7, P0 ;  /* 0x000000070b007c0c */ /* 0x000fe20008706670 */
[----:B------:R-:W-:Y:S01]  /*1f20*/  IMAD.WIDE R12, R59, 0x80, RZ ;  /* 0x000000803b0c7825 */ /* 0x000fe200078e02ff */
[----:B------:R-:W-:Y:S01]  /*1f30*/  LOP3.LUT R8, R7, 0x6, R8, 0xf8, !PT ;  /* 0x0000000607087812 */ /* 0x000fe200078ef808 */
[----:B------:R-:W-:Y:S01]  /*1f40*/  UIMAD UR39, UR4, -0x12, UR39 ;  /* 0xffffffee042778a4 */ /* 0x000fe2000f8e0227 */
[----:B------:R-:W-:Y:S01]  /*1f50*/  IADD3 R60, -R11, UR7, R0 ;  /* 0x000000070b3c7c10 */ /* 0x000fe2000fffe100 */
[----:B------:R-:W-:Y:S01]  /*1f60*/  IMAD R15, R61, UR9, R4 ;  /* 0x000000093d0f7c24 */ /* 0x000fe2000f8e0204 */
[----:B------:R-:W-:Y:S01]  /*1f70*/  SHF.R.S32.HI R9, RZ, 0x1f, R8 ;  /* 0x0000001fff097819 */ /* 0x000fe20000011408 */
[----:B------:R-:W-:Y:S01]  /*1f80*/  @UP1 ULOP3.LUT UR38, UR38, 0x1, UR4, 0x78, !UPT ;  /* 0x0000000126261892 */ /* 0x000fe2000f8e7804 */
[----:B------:R-:W-:Y:S01]  /*1f90*/  LOP3.LUT R65, R12, R3, R6, 0xfe, !PT ;  /* 0x000000030c417212 */ /* 0x000fe200078efe06 */
[----:B------:R-:W-:-:S02]  /*1fa0*/  IMAD.IADD R64, R10, 0x1, -R7 ;  /* 0x000000010a407824 */ /* 0x000fc400078e0a07 */
[----:B------:R-:W-:-:S04]  /*1fb0*/  IMAD.WIDE.U32 R4, R61, UR8, R8 ;  /* 0x000000083d047c25 */ /* 0x000fc8000f8e0008 */
[----:B------:R-:W-:Y:S02]  /*1fc0*/  IMAD.IADD R5, R5, 0x1, R15 ;  /* 0x0000000105057824 */ /* 0x000fe400078e020f */
[----:B------:R-:W-:Y:S01]  /*1fd0*/  IMAD.MOV.U32 R59, RZ, RZ, -0x1 ;  /* 0xffffffffff3b7424 */ /* 0x000fe200078e00ff */
[----:B------:R-:W-:Y:S06]  /*1fe0*/  @P0 BRA `(.L_x_35) ;  /* 0x0000001c00140947 */ /* 0x000fec0003800000 */
[----:B------:R-:W0:Y:S01]  /*1ff0*/  LDC.64 R10, c[0x0][0x5c8] ;  /* 0x00017200ff0a7b82 */ /* 0x000e220000000a00 */
[----:B------:R-:W-:Y:S01]  /*2000*/  ULDC.64 UR4, c[0x0][0x5c0] ;  /* 0x0001700000047ab9 */ /* 0x000fe20000000a00 */
[----:B------:R-:W-:Y:S01]  /*2010*/  BSSY B0, `(.L_x_35) ;  /* 0x00001c2000007945 */ /* 0x000fe20003800000 */
[-C--:B0-----:R-:W-:Y:S02]  /*2020*/  IMAD R0, R13, R10.reuse, RZ ;  /* 0x0000000a0d007224 */ /* 0x081fe400078e02ff */
[----:B------:R-:W-:-:S04]  /*2030*/  IMAD.WIDE.U32 R4, R65, R10, R4 ;  /* 0x0000000a41047225 */ /* 0x000fc800078e0004 */
[----:B------:R-:W-:Y:S01]  /*2040*/  IMAD R3, R65, R11, R0 ;  /* 0x0000000b41037224 */ /* 0x000fe200078e0200 */
[----:B------:R-:W-:-:S03]  /*2050*/  IADD3 R6, P0, R4, UR4, RZ ;  /* 0x0000000404067c10 */ /* 0x000fc6000ff1e0ff */
[----:B------:R-:W-:Y:S01]  /*2060*/  IMAD.IADD R3, R5, 0x1, R3 ;  /* 0x0000000105037824 */ /* 0x000fe200078e0203 */
[----:B------:R-:W-:-:S04]  /*2070*/  LEA R4, P1, R10, R6, 0x3 ;  /* 0x000000060a047211 */ /* 0x000fc800078218ff */
[----:B------:R-:W-:Y:S02]  /*2080*/  IADD3.X R7, R3, UR5, RZ, P0, !PT ;  /* 0x0000000503077c10 */ /* 0x000fe400087fe4ff */
[----:B-----5:R-:W-:Y:S02]  /*2090*/  ISETP.NE.AND P0, PT, R56, RZ, PT ;  /* 0x000000ff3800720c */ /* 0x020fe40003f05270 */
[----:B------:R-:W-:-:S11]  /*20a0*/  LEA.HI.X R5, R10, R7, R11, 0x3, P1 ;  /* 0x000000070a057211 */ /* 0x000fd600008f1c0b */
[----:B------:R-:W-:Y:S05]  /*20b0*/  @!P0 BRA `(.L_x_36) ;  /* 0x00000014001c8947 */ /* 0x000fea0003800000 */
[----:B------:R-:W0:Y:S01]  /*20c0*/  LDC.64 R20, c[0x0][0x5b0] ;  /* 0x00016c00ff147b82 */ /* 0x000e220000000a00 */
[----:B------:R-:W-:Y:S01]  /*20d0*/  ULDC.64 UR4, c[0x0][0x5b8] ;  /* 0x00016e0000047ab9 */ /* 0x000fe20000000a00 */
[----:B------:R-:W-:Y:S01]  /*20e0*/  ISETP.GE.AND P1, PT, R64, 0x1, PT ;  /* 0x000000014000780c */ /* 0x000fe20003f26270 */
[----:B------:R-:W-:Y:S01]  /*20f0*/  IMAD R0, R14, UR4, RZ ;  /* 0x000000040e007c24 */ /* 0x000fe2000f8e02ff */
[----:B------:R-:W-:Y:S01]  /*2100*/  BSSY B1, `(.L_x_37) ;  /* 0x0000010000017945 */ /* 0x000fe20003800000 */
[C---:B------:R-:W-:Y:S01]  /*2110*/  IMAD.WIDE.U32 R14, R61.reuse, UR4, R8 ;  /* 0x000000043d0e7c25 */ /* 0x040fe2000f8e0008 */
[----:B------:R-:W-:Y:S02]  /*2120*/  ISETP.LT.OR P2, PT, R60, 0x1, !P1 ;  /* 0x000000013c00780c */ /* 0x000fe40004f41670 */
[----:B------:R-:W1:Y:S01]  /*2130*/  LDC.64 R62, c[0x0][0x5a8] ;  /* 0x00016a00ff3e7b82 */ /* 0x000e620000000a00 */
[----:B------:R-:W-:Y:S02]  /*2140*/  IMAD R11, R61, UR5, R0 ;  /* 0x000000053d0b7c24 */ /* 0x000fe4000f8e0200 */
[----:B------:R-:W-:-:S02]  /*2150*/  IMAD.MOV.U32 R10, RZ, RZ, R14 ;  /* 0x000000ffff0a7224 */ /* 0x000fc400078e000e */
[----:B------:R-:W-:Y:S02]  /*2160*/  IMAD.IADD R11, R15, 0x1, R11 ;  /* 0x000000010f0b7824 */ /* 0x000fe400078e020b */
[-C--:B0-----:R-:W-:Y:S01]  /*2170*/  IMAD R12, R13, R20.reuse, RZ ;  /* 0x000000140d0c7224 */ /* 0x081fe200078e02ff */
[----:B------:R-:W-:Y:S01]  /*2180*/  SHF.L.U64.HI R13, R20, 0x3, R21 ;  /* 0x00000003140d7819 */ /* 0x000fe20000010215 */
[----:B------:R-:W-:-:S04]  /*2190*/  IMAD.WIDE.U32 R8, R65, R20, R10 ;  /* 0x0000001441087225 */ /* 0x000fc800078e000a */
[----:B------:R-:W-:Y:S01]  /*21a0*/  IMAD R3, R65, R21, R12 ;  /* 0x0000001541037224 */ /* 0x000fe200078e020c */
[----:B-1----:R-:W-:Y:S01]  /*21b0*/  IADD3 R8, P0, R8, R62, RZ ;  /* 0x0000003e08087210 */ /* 0x002fe20007f1e0ff */
[----:B------:R-:W-:-:S03]  /*21c0*/  IMAD.SHL.U32 R12, R20, 0x8, RZ ;  /* 0x00000008140c7824 */ /* 0x000fc600078e00ff */
[----:B------:R-:W-:Y:S01]  /*21d0*/  IADD3.X R9, R63, R9, R3, P0, !PT ;  /* 0x000000093f097210 */ /* 0x000fe200007fe403 */
[----:B------:R-:W-:Y:S08]  /*21e0*/  @P2 BRA `(.L_x_38) ;  /* 0x0000000000042947 */ /* 0x000ff00003800000 */
[----:B--2---:R0:W5:Y:S02]  /*21f0*/  LDG.E.U8 R57, desc[UR36][R8.64] ;  /* 0x0000002408397981 */ /* 0x004164000c1e1100 */
.L_x_38:
[----:B------:R-:W-:Y:S05]  /*2200*/  BSYNC B1 ;  /* 0x0000000000017941 */ /* 0x000fea0003800000 */
.L_x_37:
[----:B-----5:R-:W-:Y:S01]  /*2210*/  LOP3.LUT R0, R57, 0xffff, RZ, 0xc0, !PT ;  /* 0x0000ffff39007812 */ /* 0x020fe200078ec0ff */
[----:B------:R-:W-:Y:S01]  /*2220*/  IMAD.WIDE.U32 R12, R65, R20, R12 ;  /* 0x00000014410c7225 */ /* 0x000fe200078e000c */
[----:B------:R-:W-:Y:S01]  /*2230*/  ISETP.GE.AND P0, PT, R64, 0x2, PT ;  /* 0x000000024000780c */ /* 0x000fe20003f06270 */
[----:B------:R-:W-:Y:S01]  /*2240*/  BSSY B1, `(.L_x_39) ;  /* 0x000000f000017945 */ /* 0x000fe20003800000 */
[----:B------:R-:W-:Y:S01]  /*2250*/  PRMT R15, R0, 0x8880, RZ ;  /* 0x00008880000f7816 */ /* 0x000fe200000000ff */
[----:B------:R-:W-:Y:S01]  /*2260*/  IMAD.IADD R0, R3, 0x1, R13 ;  /* 0x0000000103007824 */ /* 0x000fe200078e020d */
[----:B------:R-:W-:Y:S02]  /*2270*/  IADD3 R10, P3, P4, R14, R62, R12 ;  /* 0x0000003e0e0a7210 */ /* 0x000fe40007c7e00c */
[----:B------:R-:W-:Y:S01]  /*2280*/  ISETP.LT.OR P1, PT, R60, 0x9, !P1 ;  /* 0x000000093c00780c */ /* 0x000fe20004f21670 */
[----:B------:R-:W-:Y:S01]  /*2290*/  IMAD.MOV.U32 R3, RZ, RZ, R15 ;  /* 0x000000ffff037224 */ /* 0x000fe200078e000f */
[----:B------:R-:W-:-:S02]  /*22a0*/  IADD3.X R11, R11, R63, R0, P3, P4 ;  /* 0x0000003f0b0b7210 */ /* 0x000fc40001fe8400 */
[----:B------:R-:W-:Y:S01]  /*22b0*/  ISETP.LT.OR P3, PT, R60, 0x1, !P0 ;  /* 0x000000013c00780c */ /* 0x000fe20004761670 */
[----:B------:R-:W-:-:S04]  /*22c0*/  IMAD R0, R3, R56, RZ ;  /* 0x0000003803007224 */ /* 0x000fc800078e02ff */
[----:B------:R-:W-:-:S05]  /*22d0*/  @!P2 IMAD R3, R24, R23, R0 ;  /* 0x000000171803a224 */ /* 0x000fca00078e0200 */
[----:B------:R1:W-:Y:S03]  /*22e0*/  @!P2 STG.E.U8 desc[UR36][R6.64], R3 ;  /* 0x000000030600a986 */ /* 0x0003e6000c101124 */
[----:B------:R-:W-:Y:S05]  /*22f0*/  @P3 BRA `(.L_x_40) ;  /* 0x00000000000c3947 */ /* 0x000fea0003800000 */
[----:B--2---:R-:W1:Y:S02]  /*2300*/  LDG.E.U8 R57, desc[UR36][R8.64+0x1] ;  /* 0x0000012408397981 */ /* 0x004e64000c1e1100 */
[----:B-1----:R-:W-:-:S05]  /*2310*/  PRMT R3, R57, 0x8880, RZ ;  /* 0x0000888039037816 */ /* 0x002fca00000000ff */
[----:B------:R-:W-:-:S07]  /*2320*/  IMAD R0, R3, R56, RZ ;  /* 0x0000003803007224 */ /* 0x000fce00078e02ff */
.L_x_40:
[----:B------:R-:W-:Y:S05]  /*2330*/  BSYNC B1 ;  /* 0x0000000000017941 */ /* 0x000fea0003800000 */
.L_x_39:
[----:B------:R-:W-:Y:S01]  /*2340*/  @!P3 IMAD R25, R25, R23, R0 ;  /* 0x000000171919b224 */ /* 0x000fe200078e0200 */
[----:B------:R-:W-:Y:S04]  /*2350*/  BSSY B1, `(.L_x_41) ;  /* 0x0000006000017945 */ /* 0x000fe80003800000 */
[----:B------:R3:W-:Y:S01]  /*2360*/  @!P3 STG.E.U8 desc[UR36][R6.64+0x1], R25 ;  /* 0x000001190600b986 */ /* 0x0007e2000c101124 */
[----:B------:R-:W-:Y:S05]  /*2370*/  @P1 BRA `(.L_x_42) ;  /* 0x00000000000c1947 */ /* 0x000fea0003800000 */
[----:B--2---:R-:W1:Y:S02]  /*2380*/  LDG.E.U8 R57, desc[UR36][R10.64] ;  /* 0x000000240a397981 */ /* 0x004e64000c1e1100 */
[----:B-1----:R-:W-:-:S05]  /*2390*/  PRMT R3, R57, 0x8880, RZ ;  /* 0x0000888039037816 */ /* 0x002fca00000000ff */
[----:B------:R-:W-:-:S07]  /*23a0*/  IMAD R0, R3, R56, RZ ;  /* 0x0000003803007224 */ /* 0x000fce00078e02ff */
.L_x_42:
[----:B------:R-:W-:Y:S05]  /*23b0*/  BSYNC B1 ;  /* 0x0000000000017941 */ /* 0x000fea0003800000 */
.L_x_41:
[----:B------:R-:W-:Y:S01]  /*23c0*/  ISETP.LT.OR P0, PT, R60, 0x9, !P0 ;  /* 0x000000093c00780c */ /* 0x000fe20004701670 */
[----:B-1----:R-:W-:Y:S01]  /*23d0*/  @!P1 IMAD R3, R26, R23, R0 ;  /* 0x000000171a039224 */ /* 0x002fe200078e0200 */
[C---:B------:R-:W-:Y:S01]  /*23e0*/  ISETP.GE.AND P3, PT, R64.reuse, 0x9, PT ;  /* 0x000000094000780c */ /* 0x040fe20003f66270 */
[----:B------:R-:W-:Y:S01]  /*23f0*/  BSSY B1, `(.L_x_43) ;  /* 0x000000a000017945 */ /* 0x000fe20003800000 */
[----:B------:R-:W-:Y:S02]  /*2400*/  ISETP.GE.AND P2, PT, R64, 0xa, PT ;  /* 0x0000000a4000780c */ /* 0x000fe40003f46270 */
[----:B------:R1:W-:Y:S01]  /*2410*/  @!P1 STG.E.U8 desc[UR36][R4.64], R3 ;  /* 0x0000000304009986 */ /* 0x0003e2000c101124 */
[C---:B------:R-:W-:Y:S02]  /*2420*/  ISETP.LT.OR P4, PT, R60.reuse, 0x1, !P3 ;  /* 0x000000013c00780c */ /* 0x040fe40005f81670 */
[C---:B------:R-:W-:Y:S02]  /*2430*/  ISETP.LT.OR P1, PT, R60.reuse, 0x1, !P2 ;  /* 0x000000013c00780c */ /* 0x040fe40005721670 */
[----:B------:R-:W-:-:S02]  /*2440*/  ISETP.LT.OR P3, PT, R60, 0x9, !P3 ;  /* 0x000000093c00780c */ /* 0x000fc40005f61670 */
[----:B------:R-:W-:Y:S11]  /*2450*/  @P0 BRA `(.L_x_44) ;  /* 0x00000000000c0947 */ /* 0x000ff60003800000 */
[----:B--2---:R-:W1:Y:S02]  /*2460*/  LDG.E.U8 R57, desc[UR36][R10.64+0x1] ;  /* 0x000001240a397981 */ /* 0x004e64000c1e1100 */
[----:B-1----:R-:W-:-:S05]  /*2470*/  PRMT R3, R57, 0x8880, RZ ;  /* 0x0000888039037816 */ /* 0x002fca00000000ff */
[----:B------:R-:W-:-:S07]  /*2480*/  IMAD R0, R3, R56, RZ ;  /* 0x0000003803007224 */ /* 0x000fce00078e02ff */
.L_x_44:
[----:B------:R-:W-:Y:S05]  /*2490*/  BSYNC B1 ;  /* 0x0000000000017941 */ /* 0x000fea0003800000 */
.L_x_43:
[----:B------:R-:W-:Y:S01]  /*24a0*/  @!P0 IMAD R27, R27, R23, R0 ;  /* 0x000000171b1b8224 */ /* 0x000fe200078e0200 */
[----:B------:R-:W-:Y:S04]  /*24b0*/  BSSY B1, `(.L_x_45) ;  /* 0x0000006000017945 */ /* 0x000fe80003800000 */
[----:B------:R4:W-:Y:S01]  /*24c0*/  @!P0 STG.E.U8 desc[UR36][R4.64+0x1], R27 ;  /* 0x0000011b04008986 */ /* 0x0009e2000c101124 */
[----:B------:R-:W-:Y:S05]  /*24d0*/  @P4 BRA `(.L_x_46) ;  /* 0x00000000000c4947 */ /* 0x000fea0003800000 */
[----:B--2---:R-:W1:Y:S02]  /*24e0*/  LDG.E.U8 R57, desc[UR36][R8.64+0x8] ;  /* 0x0000082408397981 */ /* 0x004e64000c1e1100 */
[----:B-1----:R-:W-:-:S05]  /*24f0*/  PRMT R3, R57, 0x8880, RZ ;  /* 0x0000888039037816 */ /* 0x002fca00000000ff */
[----:B------:R-:W-:-:S07]  /*2500*/  IMAD R0, R3, R56, RZ ;  /* 0x0000003803007224 */ /* 0x000fce00078e02ff */
.L_x_46:
[----:B------:R-:W-:Y:S05]  /*2510*/  BSYNC B1 ;  /* 0x0000000000017941 */ /* 0x000fea0003800000 */
.L_x_45:
[----:B-1----:R-:W-:Y:S01]  /*2520*/  @!P4 IMAD R3, R28, R23, R0 ;  /* 0x000000171c03c224 */ /* 0x002fe200078e0200 */
[----:B------:R-:W-:Y:S04]  /*2530*/  BSSY B1, `(.L_x_47) ;  /* 0x0000006000017945 */ /* 0x000fe80003800000 */
[----:B------:R1:W-:Y:S01]  /*2540*/  @!P4 STG.E.U8 desc[UR36][R6.64+0x8], R3 ;  /* 0x000008030600c986 */ /* 0x0003e2000c101124 */
[----:B------:R-:W-:Y:S05]  /*2550*/  @P1 BRA `(.L_x_48) ;  /* 0x00000000000c1947 */ /* 0x000fea0003800000 */
[----:B--2---:R-:W1:Y:S02]  /*2560*/  LDG.E.U8 R57, desc[UR36][R8.64+0x9] ;  /* 0x0000092408397981 */ /* 0x004e64000c1e1100 */
[----:B-1----:R-:W-:-:S05]  /*2570*/  PRMT R3, R57, 0x8880, RZ ;  /* 0x0000888039037816 */ /* 0x002fca00000000ff */
[----:B------:R-:W-:-:S07]  /*2580*/  IMAD R0, R3, R56, RZ ;  /* 0x0000003803007224 */ /* 0x000fce00078e02ff */
.L_x_48:
[----:B------:R-:W-:Y:S05]  /*2590*/  BSYNC B1 ;  /* 0x0000000000017941 */ /* 0x000fea0003800000 */
.L_x_47:
[----:B------:R-:W-:Y:S01]  /*25a0*/  @!P1 IMAD R29, R29, R23, R0 ;  /* 0x000000171d1d9224 */ /* 0x000fe200078e0200 */
[----:B------:R-:W-:Y:S04]  /*25b0*/  BSSY B1, `(.L_x_49) ;  /* 0x0000006000017945 */ /* 0x000fe80003800000 */
[----:B------:R0:W-:Y:S01]  /*25c0*/  @!P1 STG.E.U8 desc[UR36][R6.64+0x9], R29 ;  /* 0x0000091d06009986 */ /* 0x0001e2000c101124 */
[----:B------:R-:W-:Y:S05]  /*25d0*/  @P3 BRA `(.L_x_50) ;  /* 0x00000000000c3947 */ /* 0x000fea0003800000 */
[----:B--2---:R-:W1:Y:S02]  /*25e0*/  LDG.E.U8 R57, desc[UR36][R10.64+0x8] ;  /* 0x000008240a397981 */ /* 0x004e64000c1e1100 */
[----:B-1----:R-:W-:-:S05]  /*25f0*/  PRMT R3, R57, 0x8880, RZ ;  /* 0x0000888039037816 */ /* 0x002fca00000000ff */
[----:B------:R-:W-:-:S07]  /*2600*/  IMAD R0, R3, R56, RZ ;  /* 0x0000003803007224 */ /* 0x000fce00078e02ff */
.L_x_50:
[----:B------:R-:W-:Y:S05]  /*2610*/  BSYNC B1 ;  /* 0x0000000000017941 */ /* 0x000fea0003800000 */
.L_x_49:
        /* <DEDUP_REMOVED lines=13> */
.L_x_52:
[----:B------:R-:W-:Y:S05]  /*26f0*/  BSYNC B1 ;  /* 0x0000000000017941 */ /* 0x000fea0003800000 */
.L_x_51:
[----:B------:R-:W-:Y:S01]  /*2700*/  @!P2 IMAD R31, R31, R23, R0 ;  /* 0x000000171f1fa224 */ /* 0x000fe200078e0200 */
[----:B------:R-:W-:Y:S04]  /*2710*/  BSSY B1, `(.L_x_53) ;  /* 0x0000006000017945 */ /* 0x000fe80003800000 */
[----:B------:R0:W-:Y:S01]  /*2720*/  @!P2 STG.E.U8 desc[UR36][R4.64+0x9], R31 ;  /* 0x0000091f0400a986 */ /* 0x0001e2000c101124 */
[----:B------:R-:W-:Y:S05]  /*2730*/  @P4 BRA `(.L_x_54) ;  /* 0x00000000000c4947 */ /* 0x000fea0003800000 */
[----:B--2---:R-:W1:Y:S02]  /*2740*/  LDG.E.U8 R57, desc[UR36][R8.64+0x10] ;  /* 0x0000102408397981 */ /* 0x004e64000c1e1100 */
[----:B-1----:R-:W-:-:S05]  /*2750*/  PRMT R3, R57, 0x8880, RZ ;  /* 0x0000888039037816 */ /* 0x002fca00000000ff */
[----:B------:R-:W-:-:S07]  /*2760*/  IMAD R0, R3, R56, RZ ;  /* 0x0000003803007224 */ /* 0x000fce00078e02ff */
.L_x_54:
[----:B------:R-:W-:Y:S05]  /*2770*/  BSYNC B1 ;  /* 0x0000000000017941 */ /* 0x000fea0003800000 */
.L_x_53:
[----:B-1----:R-:W-:Y:S01]  /*2780*/  @!P4 IMAD R3, R32, R23, R0 ;  /* 0x000000172003c224 */ /* 0x002fe200078e0200 */
[----:B------:R-:W-:Y:S04]  /*2790*/  BSSY B1, `(.L_x_55) ;  /* 0x0000006000017945 */ /* 0x000fe80003800000 */
[----:B------:R1:W-:Y:S01]  /*27a0*/  @!P4 STG.E.U8 desc[UR36][R6.64+0x10], R3 ;  /* 0x000010030600c986 */ /* 0x0003e2000c101124 */
[----:B------:R-:W-:Y:S05]  /*27b0*/  @P3 BRA `(.L_x_56) ;  /* 0x00000000000c3947 */ /* 0x000fea0003800000 */
[----:B--2---:R-:W1:Y:S02]  /*27c0*/  LDG.E.U8 R57, desc[UR36][R8.64+0x11] ;  /* 0x0000112408397981 */ /* 0x004e64000c1e1100 */
[----:B-1----:R-:W-:-:S05]  /*27d0*/  PRMT R3, R57, 0x8880, RZ ;  /* 0x0000888039037816 */ /* 0x002fca00000000ff */
[----:B------:R-:W-:-:S07]  /*27e0*/  IMAD R0, R3, R56, RZ ;  /* 0x0000003803007224 */ /* 0x000fce00078e02ff */
.L_x_56:
[----:B------:R-:W-:Y:S05]  /*27f0*/  BSYNC B1 ;  /* 0x0000000000017941 */ /* 0x000fea0003800000 */
.L_x_55:
[----:B------:R-:W-:Y:S01]  /*2800*/  @!P3 IMAD R33, R33, R23, R0 ;  /* 0x000000172121b224 */ /* 0x000fe200078e0200 */
[----:B------:R-:W-:Y:S04]  /*2810*/  BSSY B1, `(.L_x_57) ;  /* 0x0000006000017945 */ /* 0x000fe80003800000 */
[----:B------:R0:W-:Y:S01]  /*2820*/  @!P3 STG.E.U8 desc[UR36][R6.64+0x11], R33 ;  /* 0x000011210600b986 */ /* 0x0001e2000c101124 */
[----:B------:R-:W-:Y:S05]  /*2830*/  @P1 BRA `(.L_x_58) ;  /* 0x00000000000c1947 */ /* 0x000fea0003800000 */
[----:B--2---:R-:W1:Y:S02]  /*2840*/  LDG.E.U8 R57, desc[UR36][R10.64+0x10] ;  /* 0x000010240a397981 */ /* 0x004e64000c1e1100 */
[----:B-1----:R-:W-:-:S05]  /*2850*/  PRMT R3, R57, 0x8880, RZ ;  /* 0x0000888039037816 */ /* 0x002fca00000000ff */
[----:B------:R-:W-:-:S07]  /*2860*/  IMAD R0, R3, R56, RZ ;  /* 0x0000003803007224 */ /* 0x000fce00078e02ff */
.L_x_58:
[----:B------:R-:W-:Y:S05]  /*2870*/  BSYNC B1 ;  /* 0x0000000000017941 */ /* 0x000fea0003800000 */
.L_x_57:
        /* <DEDUP_REMOVED lines=13> */
.L_x_60:
[----:B------:R-:W-:Y:S05]  /*2950*/  BSYNC B1 ;  /* 0x0000000000017941 */ /* 0x000fea0003800000 */
.L_x_59:
[----:B------:R-:W-:Y:S01]  /*2960*/  @!P0 IMAD R35, R35, R23, R0 ;  /* 0x0000001723238224 */ /* 0x000fe200078e0200 */
[----:B------:R-:W-:Y:S04]  /*2970*/  BSSY B1, `(.L_x_61) ;  /* 0x0000006000017945 */ /* 0x000fe80003800000 */
[----:B------:R0:W-:Y:S01]  /*2980*/  @!P0 STG.E.U8 desc[UR36][R4.64+0x11], R35 ;  /* 0x0000112304008986 */ /* 0x0001e2000c101124 */
[----:B------:R-:W-:Y:S05]  /*2990*/  @P4 BRA `(.L_x_62) ;  /* 0x00000000000c4947 */ /* 0x000fea0003800000 */
[----:B--2---:R-:W1:Y:S02]  /*29a0*/  LDG.E.U8 R57, desc[UR36][R8.64+0x18] ;  /* 0x0000182408397981 */ /* 0x004e64000c1e1100 */
[----:B-1----:R-:W-:-:S05]  /*29b0*/  PRMT R3, R57, 0x8880, RZ ;  /* 0x0000888039037816 */ /* 0x002fca00000000ff */
[----:B------:R-:W-:-:S07]  /*29c0*/  IMAD R0, R3, R56, RZ ;  /* 0x0000003803007224 */ /* 0x000fce00078e02ff */
.L_x_62:
[----:B------:R-:W-:Y:S05]  /*29d0*/  BSYNC B1 ;  /* 0x0000000000017941 */ /* 0x000fea0003800000 */
.L_x_61:
[----:B-1----:R-:W-:Y:S01]  /*29e0*/  @!P4 IMAD R3, R36, R23, R0 ;  /* 0x000000172403c224 */ /* 0x002fe200078e0200 */
[----:B------:R-:W-:Y:S04]  /*29f0*/  BSSY B1, `(.L_x_63) ;  /* 0x0000006000017945 */ /* 0x000fe80003800000 */
[----:B------:R1:W-:Y:S01]  /*2a00*/  @!P4 STG.E.U8 desc[UR36][R6.64+0x18], R3 ;  /* 0x000018030600c986 */ /* 0x0003e2000c101124 */
[----:B------:R-:W-:Y:S05]  /*2a10*/  @P1 BRA `(.L_x_64) ;  /* 0x00000000000c1947 */ /* 0x000fea0003800000 */
[----:B--2---:R-:W1:Y:S02]  /*2a20*/  LDG.E.U8 R57, desc[UR36][R8.64+0x19] ;  /* 0x0000192408397981 */ /* 0x004e64000c1e1100 */
[----:B-1----:R-:W-:-:S05]  /*2a30*/  PRMT R3, R57, 0x8880, RZ ;  /* 0x0000888039037816 */ /* 0x002fca00000000ff */
[----:B------:R-:W-:-:S07]  /*2a40*/  IMAD R0, R3, R56, RZ ;  /* 0x0000003803007224 */ /* 0x000fce00078e02ff */
.L_x_64:
[----:B------:R-:W-:Y:S05]  /*2a50*/  BSYNC B1 ;  /* 0x0000000000017941 */ /* 0x000fea0003800000 */
.L_x_63:
[----:B------:R-:W-:Y:S01]  /*2a60*/  @!P1 IMAD R37, R37, R23, R0 ;  /* 0x0000001725259224 */ /* 0x000fe200078e0200 */
[----:B------:R-:W-:Y:S04]  /*2a70*/  BSSY B1, `(.L_x_65) ;  /* 0x0000006000017945 */ /* 0x000fe80003800000 */
[----:B------:R0:W-:Y:S01]  /*2a80*/  @!P1 STG.E.U8 desc[UR36][R6.64+0x19], R37 ;  /* 0x0000192506009986 */ /* 0x0001e2000c101124 */
[----:B------:R-:W-:Y:S05]  /*2a90*/  @P3 BRA `(.L_x_66) ;  /* 0x00000000000c3947 */ /* 0x000fea0003800000 */
[----:B--2---:R-:W1:Y:S02]  /*2aa0*/  LDG.E.U8 R57, desc[UR36][R10.64+0x18] ;  /* 0x000018240a397981 */ /* 0x004e64000c1e1100 */
[----:B-1----:R-:W-:-:S05]  /*2ab0*/  PRMT R3, R57, 0x8880, RZ ;  /* 0x0000888039037816 */ /* 0x002fca00000000ff */
[----:B------:R-:W-:-:S07]  /*2ac0*/  IMAD R0, R3, R56, RZ ;  /* 0x0000003803007224 */ /* 0x000fce00078e02ff */
.L_x_66:
[----:B------:R-:W-:Y:S05]  /*2ad0*/  BSYNC B1 ;  /* 0x0000000000017941 */ /* 0x000fea0003800000 */
.L_x_65:
        /* <DEDUP_REMOVED lines=13> */
.L_x_68:
[----:B------:R-:W-:Y:S05]  /*2bb0*/  BSYNC B1 ;  /* 0x0000000000017941 */ /* 0x000fea0003800000 */
.L_x_67:
[----:B------:R-:W-:Y:S01]  /*2bc0*/  @!P2 IMAD R39, R39, R23, R0 ;  /* 0x000000172727a224 */ /* 0x000fe200078e0200 */
[----:B------:R-:W-:Y:S04]  /*2bd0*/  BSSY B1, `(.L_x_69) ;  /* 0x0000006000017945 */ /* 0x000fe80003800000 */
[----:B------:R0:W-:Y:S01]  /*2be0*/  @!P2 STG.E.U8 desc[UR36][R4.64+0x19], R39 ;  /* 0x000019270400a986 */ /* 0x0001e2000c101124 */
[----:B------:R-:W-:Y:S05]  /*2bf0*/  @P4 BRA `(.L_x_70) ;  /* 0x00000000000c4947 */ /* 0x000fea0003800000 */
[----:B--2---:R-:W1:Y:S02]  /*2c00*/  LDG.E.U8 R57, desc[UR36][R8.64+0x20] ;  /* 0x0000202408397981 */ /* 0x004e64000c1e1100 */
[----:B-1----:R-:W-:-:S05]  /*2c10*/  PRMT R3, R57, 0x8880, RZ ;  /* 0x0000888039037816 */ /* 0x002fca00000000ff */
[----:B------:R-:W-:-:S07]  /*2c20*/  IMAD R0, R3, R56, RZ ;  /* 0x0000003803007224 */ /* 0x000fce00078e02ff */
.L_x_70:
[----:B------:R-:W-:Y:S05]  /*2c30*/  BSYNC B1 ;  /* 0x0000000000017941 */ /* 0x000fea0003800000 */
.L_x_69:
[----:B-1----:R-:W-:Y:S01]  /*2c40*/  @!P4 IMAD R3, R40, R23, R0 ;  /* 0x000000172803c224 */ /* 0x002fe200078e0200 */
[----:B------:R-:W-:Y:S04]  /*2c50*/  BSSY B1, `(.L_x_71) ;  /* 0x0000006000017945 */ /* 0x000fe80003800000 */
[----:B------:R1:W-:Y:S01]  /*2c60*/  @!P4 STG.E.U8 desc[UR36][R6.64+0x20], R3 ;  /* 0x000020030600c986 */ /* 0x0003e2000c101124 */
[----:B------:R-:W-:Y:S05]  /*2c70*/  @P3 BRA `(.L_x_72) ;  /* 0x00000000000c3947 */ /* 0x000fea0003800000 */
[----:B--2---:R-:W1:Y:S02]  /*2c80*/  LDG.E.U8 R57, desc[UR36][R8.64+0x21] ;  /* 0x0000212408397981 */ /* 0x004e64000c1e1100 */
[----:B-1----:R-:W-:-:S05]  /*2c90*/  PRMT R3, R57, 0x8880, RZ ;  /* 0x0000888039037816 */ /* 0x002fca00000000ff */
[----:B------:R-:W-:-:S07]  /*2ca0*/  IMAD R0, R3, R56, RZ ;  /* 0x0000003803007224 */ /* 0x000fce00078e02ff */
.L_x_72:
[----:B------:R-:W-:Y:S05]  /*2cb0*/  BSYNC B1 ;  /* 0x0000000000017941 */ /* 0x000fea0003800000 */
.L_x_71:
[----:B------:R-:W-:Y:S01]  /*2cc0*/  @!P3 IMAD R41, R41, R23, R0 ;  /* 0x000000172929b224 */ /* 0x000fe200078e0200 */
[----:B------:R-:W-:Y:S04]  /*2cd0*/  BSSY B1, `(.L_x_73) ;  /* 0x0000006000017945 */ /* 0x000fe80003800000 */
[----:B------:R0:W-:Y:S01]  /*2ce0*/  @!P3 STG.E.U8 desc[UR36][R6.64+0x21], R41 ;  /* 0x000021290600b986 */ /* 0x0001e2000c101124 */
[----:B------:R-:W-:Y:S05]  /*2cf0*/  @P1 BRA `(.L_x_74) ;  /* 0x00000000000c1947 */ /* 0x000fea0003800000 */
[----:B--2---:R-:W1:Y:S02]  /*2d00*/  LDG.E.U8 R57, desc[UR36][R10.64+0x20] ;  /* 0x000020240a397981 */ /* 0x004e64000c1e1100 */
[----:B-1----:R-:W-:-:S05]  /*2d10*/  PRMT R3, R57, 0x8880, RZ ;  /* 0x0000888039037816 */ /* 0x002fca00000000ff */
[----:B------:R-:W-:-:S07]  /*2d20*/  IMAD R0, R3, R56, RZ ;  /* 0x0000003803007224 */ /* 0x000fce00078e02ff */
.L_x_74:
[----:B------:R-:W-:Y:S05]  /*2d30*/  BSYNC B1 ;  /* 0x0000000000017941 */ /* 0x000fea0003800000 */
.L_x_73:
        /* <DEDUP_REMOVED lines=13> */
.L_x_76:
[----:B------:R-:W-:Y:S05]  /*2e10*/  BSYNC B1 ;  /* 0x0000000000017941 */ /* 0x000fea0003800000 */
.L_x_75:
[----:B------:R-:W-:Y:S01]  /*2e20*/  @!P0 IMAD R43, R43, R23, R0 ;  /* 0x000000172b2b8224 */ /* 0x000fe200078e0200 */
[----:B------:R-:W-:Y:S04]  /*2e30*/  BSSY B1, `(.L_x_77) ;  /* 0x0000006000017945 */ /* 0x000fe80003800000 */
[----:B------:R0:W-:Y:S01]  /*2e40*/  @!P0 STG.E.U8 desc[UR36][R4.64+0x21], R43 ;  /* 0x0000212b04008986 */ /* 0x0001e2000c101124 */
[----:B------:R-:W-:Y:S05]  /*2e50*/  @P4 BRA `(.L_x_78) ;  /* 0x00000000000c4947 */ /* 0x000fea0003800000 */
[----:B--2---:R-:W1:Y:S02]  /*2e60*/  LDG.E.U8 R57, desc[UR36][R8.64+0x28] ;  /* 0x0000282408397981 */ /* 0x004e64000c1e1100 */
[----:B-1----:R-:W-:-:S05]  /*2e70*/  PRMT R3, R57, 0x8880, RZ ;  /* 0x0000888039037816 */ /* 0x002fca00000000ff */
[----:B------:R-:W-:-:S07]  /*2e80*/  IMAD R0, R3, R56, RZ ;  /* 0x0000003803007224 */ /* 0x000fce00078e02ff */
.L_x_78:
[----:B------:R-:W-:Y:S05]  /*2e90*/  BSYNC B1 ;  /* 0x0000000000017941 */ /* 0x000fea0003800000 */
.L_x_77:
[----:B-1----:R-:W-:Y:S01]  /*2ea0*/  @!P4 IMAD R3, R44, R23, R0 ;  /* 0x000000172c03c224 */ /* 0x002fe200078e0200 */
[----:B------:R-:W-:Y:S04]  /*2eb0*/  BSSY B1, `(.L_x_79) ;  /* 0x0000006000017945 */ /* 0x000fe80003800000 */
[----:B------:R1:W-:Y:S01]  /*2ec0*/  @!P4 STG.E.U8 desc[UR36][R6.64+0x28], R3 ;  /* 0x000028030600c986 */ /* 0x0003e2000c101124 */
[----:B------:R-:W-:Y:S05]  /*2ed0*/  @P1 BRA `(.L_x_80) ;  /* 0x00000000000c1947 */ /* 0x000fea0003800000 */
[----:B--2---:R-:W1:Y:S02]  /*2ee0*/  LDG.E.U8 R57, desc[UR36][R8.64+0x29] ;  /* 0x0000292408397981 */ /* 0x004e64000c1e1100 */
[----:B-1----:R-:W-:-:S05]  /*2ef0*/  PRMT R3, R57, 0x8880, RZ ;  /* 0x0000888039037816 */ /* 0x002fca00000000ff */
[----:B------:R-:W-:-:S07]  /*2f00*/  IMAD R0, R3, R56, RZ ;  /* 0x0000003803007224 */ /* 0x000fce00078e02ff */
.L_x_80:
[----:B------:R-:W-:Y:S05]  /*2f10*/  BSYNC B1 ;  /* 0x0000000000017941 */ /* 0x000fea0003800000 */
.L_x_79:
[----:B------:R-:W-:Y:S01]  /*2f20*/  @!P1 IMAD R45, R45, R23, R0 ;  /* 0x000000172d2d9224 */ /* 0x000fe200078e0200 */
[----:B------:R-:W-:Y:S04]  /*2f30*/  BSSY B1, `(.L_x_81) ;  /* 0x0000006000017945 */ /* 0x000fe80003800000 */
[----:B------:R0:W-:Y:S01]  /*2f40*/  @!P1 STG.E.U8 desc[UR36][R6.64+0x29], R45 ;  /* 0x0000292d06009986 */ /* 0x0001e2000c101124 */
[----:B------:R-:W-:Y:S05]  /*2f50*/  @P3 BRA `(.L_x_82) ;  /* 0x00000000000c3947 */ /* 0x000fea0003800000 */
[----:B--2---:R-:W1:Y:S02]  /*2f60*/  LDG.E.U8 R57, desc[UR36][R10.64+0x28] ;  /* 0x000028240a397981 */ /* 0x004e64000c1e1100 */
[----:B-1----:R-:W-:-:S05]  /*2f70*/  PRMT R3, R57, 0x8880, RZ ;  /* 0x0000888039037816 */ /* 0x002fca00000000ff */
[----:B------:R-:W-:-:S07]  /*2f80*/  IMAD R0, R3, R56, RZ ;  /* 0x0000003803007224 */ /* 0x000fce00078e02ff */
.L_x_82:
[----:B------:R-:W-:Y:S05]  /*2f90*/  BSYNC B1 ;  /* 0x0000000000017941 */ /* 0x000fea0003800000 */
.L_x_81:
        /* <DEDUP_REMOVED lines=13> */
.L_x_84:
[----:B------:R-:W-:Y:S05]  /*3070*/  BSYNC B1 ;  /* 0x0000000000017941 */ /* 0x000fea0003800000 */
.L_x_83:
[----:B------:R-:W-:Y:S01]  /*3080*/  @!P2 IMAD R47, R47, R23, R0 ;  /* 0x000000172f2fa224 */ /* 0x000fe200078e0200 */
[----:B------:R-:W-:Y:S04]  /*3090*/  BSSY B1, `(.L_x_85) ;  /* 0x0000006000017945 */ /* 0x000fe80003800000 */
[----:B------:R0:W-:Y:S01]  /*30a0*/  @!P2 STG.E.U8 desc[UR36][R4.64+0x29], R47 ;  /* 0x0000292f0400a986 */ /* 0x0001e2000c101124 */
[----:B------:R-:W-:Y:S05]  /*30b0*/  @P4 BRA `(.L_x_86) ;  /* 0x00000000000c4947 */ /* 0x000fea0003800000 */
[----:B--2---:R-:W1:Y:S02]  /*30c0*/  LDG.E.U8 R57, desc[UR36][R8.64+0x30] ;  /* 0x0000302408397981 */ /* 0x004e64000c1e1100 */
[----:B-1----:R-:W-:-:S05]  /*30d0*/  PRMT R3, R57, 0x8880, RZ ;  /* 0x0000888039037816 */ /* 0x002fca00000000ff */
[----:B------:R-:W-:-:S07]  /*30e0*/  IMAD R0, R3, R56, RZ ;  /* 0x0000003803007224 */ /* 0x000fce00078e02ff */
.L_x_86:
[----:B------:R-:W-:Y:S05]  /*30f0*/  BSYNC B1 ;  /* 0x0000000000017941 */ /* 0x000fea0003800000 */
.L_x_85:
[----:B-1----:R-:W-:Y:S01]  /*3100*/  @!P4 IMAD R3, R48, R23, R0 ;  /* 0x000000173003c224 */ /* 0x002fe200078e0200 */
[----:B------:R-:W-:Y:S04]  /*3110*/  BSSY B1, `(.L_x_87) ;  /* 0x0000006000017945 */ /* 0x000fe80003800000 */
[----:B------:R1:W-:Y:S01]  /*3120*/  @!P4 STG.E.U8 desc[UR36][R6.64+0x30], R3 ;  /* 0x000030030600c986 */ /* 0x0003e2000c101124 */
[----:B------:R-:W-:Y:S05]  /*3130*/  @P3 BRA `(.L_x_88) ;  /* 0x00000000000c3947 */ /* 0x000fea0003800000 */
[----:B--2---:R-:W1:Y:S02]  /*3140*/  LDG.E.U8 R57, desc[UR36][R8.64+0x31] ;  /* 0x0000312408397981 */ /* 0x004e64000c1e1100 */
[----:B-1----:R-:W-:-:S05]  /*3150*/  PRMT R3, R57, 0x8880, RZ ;  /* 0x0000888039037816 */ /* 0x002fca00000000ff */
[----:B------:R-:W-:-:S07]  /*3160*/  IMAD R0, R3, R56, RZ ;  /* 0x0000003803007224 */ /* 0x000fce00078e02ff */
.L_x_88:
[----:B------:R-:W-:Y:S05]  /*3170*/  BSYNC B1 ;  /* 0x0000000000017941 */ /* 0x000fea0003800000 */
.L_x_87:
[----:B------:R-:W-:Y:S01]  /*3180*/  @!P3 IMAD R49, R49, R23, R0 ;  /* 0x000000173131b224 */ /* 0x000fe200078e0200 */
[----:B------:R-:W-:Y:S04]  /*3190*/  BSSY B1, `(.L_x_89) ;  /* 0x0000006000017945 */ /* 0x000fe80003800000 */
[----:B------:R0:W-:Y:S01]  /*31a0*/  @!P3 STG.E.U8 desc[UR36][R6.64+0x31], R49 ;  /* 0x000031310600b986 */ /* 0x0001e2000c101124 */
[----:B------:R-:W-:Y:S05]  /*31b0*/  @P1 BRA `(.L_x_90) ;  /* 0x00000000000c1947 */ /* 0x000fea0003800000 */
[----:B--2---:R-:W1:Y:S02]  /*31c0*/  LDG.E.U8 R57, desc[UR36][R10.64+0x30] ;  /* 0x000030240a397981 */ /* 0x004e64000c1e1100 */
[----:B-1----:R-:W-:-:S05]  /*31d0*/  PRMT R3, R57, 0x8880, RZ ;  /* 0x0000888039037816 */ /* 0x002fca00000000ff */
[----:B------:R-:W-:-:S07]  /*31e0*/  IMAD R0, R3, R56, RZ ;  /* 0x0000003803007224 */ /* 0x000fce00078e02ff */
.L_x_90:
[----:B------:R-:W-:Y:S05]  /*31f0*/  BSYNC B1 ;  /* 0x0000000000017941 */ /* 0x000fea0003800000 */
.L_x_89:
        /* <DEDUP_REMOVED lines=13> */
.L_x_92:
[----:B------:R-:W-:Y:S05]  /*32d0*/  BSYNC B1 ;  /* 0x0000000000017941 */ /* 0x000fea0003800000 */
.L_x_91:
[----:B------:R-:W-:Y:S01]  /*32e0*/  @!P0 IMAD R51, R51, R23, R0 ;  /* 0x0000001733338224 */ /* 0x000fe200078e0200 */
[----:B------:R-:W-:Y:S04]  /*32f0*/  BSSY B1, `(.L_x_93) ;  /* 0x0000006000017945 */ /* 0x000fe80003800000 */
[----:B------:R0:W-:Y:S01]  /*3300*/  @!P0 STG.E.U8 desc[UR36][R4.64+0x31], R51 ;  /* 0x0000313304008986 */ /* 0x0001e2000c101124 */
[----:B------:R-:W-:Y:S05]  /*3310*/  @P4 BRA `(.L_x_94) ;  /* 0x00000000000c4947 */ /* 0x000fea0003800000 */
[----:B--2---:R-:W1:Y:S02]  /*3320*/  LDG.E.U8 R57, desc[UR36][R8.64+0x38] ;  /* 0x0000382408397981 */ /* 0x004e64000c1e1100 */
[----:B-1----:R-:W-:-:S05]  /*3330*/  PRMT R3, R57, 0x8880, RZ ;  /* 0x0000888039037816 */ /* 0x002fca00000000ff */
[----:B------:R-:W-:-:S07]  /*3340*/  IMAD R0, R3, R56, RZ ;  /* 0x0000003803007224 */ /* 0x000fce00078e02ff */
.L_x_94:
[----:B------:R-:W-:Y:S05]  /*3350*/  BSYNC B1 ;  /* 0x0000000000017941 */ /* 0x000fea0003800000 */
.L_x_93:
[----:B-1----:R-:W-:Y:S01]  /*3360*/  @!P4 IMAD R3, R52, R23, R0 ;  /* 0x000000173403c224 */ /* 0x002fe200078e0200 */
[----:B------:R-:W-:Y:S04]  /*3370*/  BSSY B1, `(.L_x_95) ;  /* 0x0000006000017945 */ /* 0x000fe80003800000 */
[----:B------:R1:W-:Y:S01]  /*3380*/  @!P4 STG.E.U8 desc[UR36][R6.64+0x38], R3 ;  /* 0x000038030600c986 */ /* 0x0003e2000c101124 */
[----:B------:R-:W-:Y:S05]  /*3390*/  @P1 BRA `(.L_x_96) ;  /* 0x00000000000c1947 */ /* 0x000fea0003800000 */
[----:B--2---:R-:W1:Y:S02]  /*33a0*/  LDG.E.U8 R57, desc[UR36][R8.64+0x39] ;  /* 0x0000392408397981 */ /* 0x004e64000c1e1100 */
[----:B-1----:R-:W-:-:S05]  /*33b0*/  PRMT R3, R57, 0x8880, RZ ;  /* 0x0000888039037816 */ /* 0x002fca00000000ff */
[----:B------:R-:W-:-:S07]  /*33c0*/  IMAD R0, R3, R56, RZ ;  /* 0x0000003803007224 */ /* 0x000fce00078e02ff */
.L_x_96:
[----:B------:R-:W-:Y:S05]  /*33d0*/  BSYNC B1 ;  /* 0x0000000000017941 */ /* 0x000fea0003800000 */
.L_x_95:
[----:B------:R-:W-:Y:S01]  /*33e0*/  @!P1 IMAD R53, R53, R23, R0 ;  /* 0x0000001735359224 */ /* 0x000fe200078e0200 */
[----:B------:R-:W-:Y:S04]  /*33f0*/  BSSY B1, `(.L_x_97) ;  /* 0x0000006000017945 */ /* 0x000fe80003800000 */
[----:B------:R0:W-:Y:S01]  /*3400*/  @!P1 STG.E.U8 desc[UR36][R6.64+0x39], R53 ;  /* 0x0000393506009986 */ /* 0x0001e2000c101124 */
[----:B------:R-:W-:Y:S05]  /*3410*/  @P3 BRA `(.L_x_98) ;  /* 0x00000000000c3947 */ /* 0x000fea0003800000 */
[----:B--2---:R-:W1:Y:S02]  /*3420*/  LDG.E.U8 R57, desc[UR36][R10.64+0x38] ;  /* 0x000038240a397981 */ /* 0x004e64000c1e1100 */
[----:B-1----:R-:W-:-:S05]  /*3430*/  PRMT R3, R57, 0x8880, RZ ;  /* 0x0000888039037816 */ /* 0x002fca00000000ff */
[----:B------:R-:W-:-:S07]  /*3440*/  IMAD R0, R3, R56, RZ ;  /* 0x0000003803007224 */ /* 0x000fce00078e02ff */
.L_x_98:
[----:B------:R-:W-:Y:S05]  /*3450*/  BSYNC B1 ;  /* 0x0000000000017941 */ /* 0x000fea0003800000 */
.L_x_97:
[----:B-1----:R-:W-:Y:S01]  /*3460*/  @!P3 IMAD R3, R54, R23, R0 ;  /* 0x000000173603b224 */ /* 0x002fe200078e0200 */
[----:B------:R-:W-:Y:S01]  /*3470*/  ISETP.LT.OR P2, PT, R60, 0x9, !P2 ;  /* 0x000000093c00780c */ /* 0x000fe20005741670 */
[----:B------:R-:W-:Y:S03]  /*3480*/  BSSY B1, `(.L_x_99) ;  /* 0x0000006000017945 */ /* 0x000fe60003800000 */
[----:B------:R1:W-:Y:S09]  /*3490*/  @!P3 STG.E.U8 desc[UR36][R4.64+0x38], R3 ;  /* 0x000038030400b986 */ /* 0x0003f2000c101124 */
[----:B------:R-:W-:Y:S05]  /*34a0*/  @P2 BRA `(.L_x_100) ;  /* 0x00000000000c2947 */ /* 0x000fea0003800000 */
[----:B--2---:R-:W1:Y:S02]  /*34b0*/  LDG.E.U8 R57, desc[UR36][R10.64+0x39] ;  /* 0x000039240a397981 */ /* 0x004e64000c1e1100 */
[----:B-1----:R-:W-:-:S05]  /*34c0*/  PRMT R3, R57, 0x8880, RZ ;  /* 0x0000888039037816 */ /* 0x002fca00000000ff */
[----:B------:R-:W-:-:S07]  /*34d0*/  IMAD R0, R3, R56, RZ ;  /* 0x0000003803007224 */ /* 0x000fce00078e02ff */
.L_x_100:
[----:B------:R-:W-:Y:S05]  /*34e0*/  BSYNC B1 ;  /* 0x0000000000017941 */ /* 0x000fea0003800000 */
.L_x_99:
[----:B------:R-:W-:Y:S01]  /*34f0*/  IMAD R55, R55, R23, R0 ;  /* 0x0000001737377224 */ /* 0x000fe200078e0200 */
[----:B------:R-:W-:Y:S06]  /*3500*/  @P2 BRA `(.L_x_101) ;  /* 0x0000000400c82947 */ /* 0x000fec0003800000 */
[----:B------:R0:W-:Y:S01]  /*3510*/  STG.E.U8 desc[UR36][R4.64+0x39], R55 ;  /* 0x0000393704007986 */ /* 0x0001e2000c101124 */
[----:B------:R-:W-:Y:S05]  /*3520*/  BRA `(.L_x_101) ;  /* 0x0000000400c07947 */ /* 0x000fea0003800000 */
.L_x_36:
[C---:B------:R-:W-:Y:S02]  /*3530*/  ISETP.GE.AND P0, PT, R64.reuse, 0x2, PT ;  /* 0x000000024000780c */ /* 0x040fe40003f06270 */
[----:B------:R-:W-:Y:S02]  /*3540*/  ISETP.GE.AND P2, PT, R64, 0x1, PT ;  /* 0x000000014000780c */ /* 0x000fe40003f46270 */
[C---:B------:R-:W-:Y:S02]  /*3550*/  ISETP.LT.OR P3, PT, R60.reuse, 0x1, !P0 ;  /* 0x000000013c00780c */ /* 0x040fe40004761670 */
[C---:B------:R-:W-:Y:S02]  /*3560*/  ISETP.LT.OR P1, PT, R60.reuse, 0x1, !P2 ;  /* 0x000000013c00780c */ /* 0x040fe40005721670 */
[C---:B------:R-:W-:Y:S02]  /*3570*/  ISETP.LT.OR P2, PT, R60.reuse, 0x9, !P2 ;  /* 0x000000093c00780c */ /* 0x040fe40005741670 */
[----:B------:R-:W-:-:S07]  /*3580*/  ISETP.LT.OR P0, PT, R60, 0x9, !P0 ;  /* 0x000000093c00780c */ /* 0x000fce0004701670 */
[-C--:B------:R-:W-:Y:S02]  /*3590*/  @!P3 IMAD R25, R25, R23.reuse, RZ ;  /* 0x000000171919b224 */ /* 0x080fe400078e02ff */
[-C--:B------:R-:W-:Y:S02]  /*35a0*/  @!P1 IMAD R3, R24, R23.reuse, RZ ;  /* 0x0000001718039224 */ /* 0x080fe400078e02ff */
[-C--:B------:R-:W-:Y:S01]  /*35b0*/  @!P2 IMAD R9, R26, R23.reuse, RZ ;  /* 0x000000171a09a224 */ /* 0x080fe200078e02ff */
[----:B------:R-:W-:Y:S01]  /*35c0*/  @!P3 STG.E.U8 desc[UR36][R6.64+0x1], R25 ;  /* 0x000001190600b986 */ /* 0x000fe2000c101124 */
[C---:B------:R-:W-:Y:S01]  /*35d0*/  ISETP.GE.AND P3, PT, R64.reuse, 0x9, PT ;  /* 0x000000094000780c */ /* 0x040fe20003f66270 */
[----:B------:R-:W-:Y:S02]  /*35e0*/  @!P0 IMAD R27, R27, R23, RZ ;  /* 0x000000171b1b8224 */ /* 0x000fe400078e02ff */
[----:B------:R0:W-:Y:S01]  /*35f0*/  @!P1 STG.E.U8 desc[UR36][R6.64], R3 ;  /* 0x0000000306009986 */ /* 0x0001e2000c101124 */
[----:B------:R-:W-:-:S03]  /*3600*/  ISETP.GE.AND P1, PT, R64, 0xa, PT ;  /* 0x0000000a4000780c */ /* 0x000fc60003f26270 */
[----:B------:R1:W-:Y:S01]  /*3610*/  @!P2 STG.E.U8 desc[UR36][R4.64], R9 ;  /* 0x000000090400a986 */ /* 0x0003e2000c101124 */
[C---:B------:R-:W-:Y:S02]  /*3620*/  ISETP.LT.OR P2, PT, R60.reuse, 0x1, !P3 ;  /* 0x000000013c00780c */ /* 0x040fe40005f41670 */
[C---:B------:R-:W-:Y:S01]  /*3630*/  ISETP.LT.OR P4, PT, R60.reuse, 0x1, !P1 ;  /* 0x000000013c00780c */ /* 0x040fe20004f81670 */
[----:B------:R-:W-:Y:S01]  /*3640*/  @!P0 STG.E.U8 desc[UR36][R4.64+0x1], R27 ;  /* 0x0000011b04008986 */ /* 0x000fe2000c101124 */
[----:B------:R-:W-:Y:S02]  /*3650*/  ISETP.LT.OR P3, PT, R60, 0x9, !P3 ;  /* 0x000000093c00780c */ /* 0x000fe40005f61670 */
[----:B------:R-:W-:Y:S02]  /*3660*/  ISETP.GE.AND P0, PT, R64, 0x12, PT ;  /* 0x000000124000780c */ /* 0x000fe40003f06270 */
[----:B------:R-:W-:-:S05]  /*3670*/  ISETP.LT.OR P1, PT, R60, 0x9, !P1 ;  /* 0x000000093c00780c */ /* 0x000fca0004f21670 */
[-C--:B------:R-:W-:Y:S02]  /*3680*/  @!P2 IMAD R11, R28, R23.reuse, RZ ;  /* 0x000000171c0ba224 */ /* 0x080fe400078e02ff */
[-C--:B------:R-:W-:Y:S02]  /*3690*/  @!P4 IMAD R29, R29, R23.reuse, RZ ;  /* 0x000000171d1dc224 */ /* 0x080fe400078e02ff */
[-C--:B0-----:R-:W-:Y:S01]  /*36a0*/  @!P3 IMAD R3, R30, R23.reuse, RZ ;  /* 0x000000171e03b224 */ /* 0x081fe200078e02ff */
[----:B------:R0:W-:Y:S01]  /*36b0*/  @!P2 STG.E.U8 desc[UR36][R6.64+0x8], R11 ;  /* 0x0000080b0600a986 */ /* 0x0001e2000c101124 */
[----:B------:R-:W-:Y:S02]  /*36c0*/  ISETP.GE.AND P2, PT, R64, 0x11, PT ;  /* 0x000000114000780c */ /* 0x000fe40003f46270 */
[----:B------:R-:W-:Y:S01]  /*36d0*/  @!P1 IMAD R31, R31, R23, RZ ;  /* 0x000000171f1f9224 */ /* 0x000fe200078e02ff */
[----:B------:R-:W-:Y:S01]  /*36e0*/  @!P4 STG.E.U8 desc[UR36][R6.64+0x9], R29 ;  /* 0x0000091d0600c986 */ /* 0x000fe2000c101124 */
[----:B------:R-:W-:-:S02]  /*36f0*/  ISETP.LT.OR P4, PT, R60, 0x1, !P0 ;  /* 0x000000013c00780c */ /* 0x000fc40004781670 */
[C---:B------:R-:W-:Y:S01]  /*3700*/  ISETP.LT.OR P0, PT, R60.reuse, 0x9, !P0 ;  /* 0x000000093c00780c */ /* 0x040fe20004701670 */
[----:B------:R3:W-:Y:S01]  /*3710*/  @!P3 STG.E.U8 desc[UR36][R4.64+0x8], R3 ;  /* 0x000008030400b986 */ /* 0x0007e2000c101124 */
[C---:B------:R-:W-:Y:S02]  /*3720*/  ISETP.LT.OR P3, PT, R60.reuse, 0x1, !P2 ;  /* 0x000000013c00780c */ /* 0x040fe40005761670 */
[----:B------:R-:W-:Y:S01]  /*3730*/  ISETP.LT.OR P2, PT, R60, 0x9, !P2 ;  /* 0x000000093c00780c */ /* 0x000fe20005741670 */
[----:B------:R-:W-:Y:S01]  /*3740*/  @!P1 STG.E.U8 desc[UR36][R4.64+0x9], R31 ;  /* 0x0000091f04009986 */ /* 0x000fe2000c101124 */
[----:B------:R-:W-:-:S05]  /*3750*/  ISETP.GE.AND P1, PT, R64, 0x1a, PT ;  /* 0x0000001a4000780c */ /* 0x000fca0003f26270 */
[-C--:B------:R-:W-:Y:S02]  /*3760*/  @!P4 IMAD R33, R33, R23.reuse, RZ ;  /* 0x000000172121c224 */ /* 0x080fe400078e02ff */
[-C--:B------:R-:W-:Y:S02]  /*3770*/  @!P0 IMAD R35, R35, R23.reuse, RZ ;  /* 0x0000001723238224 */ /* 0x080fe400078e02ff */
[-C--:B-1----:R-:W-:Y:S01]  /*3780*/  @!P3 IMAD R9, R32, R23.reuse, RZ ;  /* 0x000000172009b224 */ /* 0x082fe200078e02ff */
[----:B------:R-:W-:Y:S01]  /*3790*/  @!P4 STG.E.U8 desc[UR36][R6.64+0x11], R33 ;  /* 0x000011210600c986 */ /* 0x000fe2000c101124 */
[----:B0-----:R-:W-:Y:S01]  /*37a0*/  @!P2 IMAD R11, R34, R23, RZ ;  /* 0x00000017220ba224 */ /* 0x001fe200078e02ff */
[----:B------:R-:W-:Y:S02]  /*37b0*/  ISETP.LT.OR P4, PT, R60, 0x1, !P1 ;  /* 0x000000013c00780c */ /* 0x000fe40004f81670 */
[----:B------:R0:W-:Y:S01]  /*37c0*/  @!P3 STG.E.U8 desc[UR36][R6.64+0x10], R9 ;  /* 0x000010090600b986 */ /* 0x0001e2000c101124 */
[----:B------:R-:W-:-:S02]  /*37d0*/  ISETP.GE.AND P3, PT, R64, 0x19, PT ;  /* 0x000000194000780c */ /* 0x000fc40003f66270 */
[C---:B------:R-:W-:Y:S01]  /*37e0*/  ISETP.LT.OR P1, PT, R60.reuse, 0x9, !P1 ;  /* 0x000000093c00780c */ /* 0x040fe20004f21670 */
[----:B------:R1:W-:Y:S01]  /*37f0*/  @!P2 STG.E.U8 desc[UR36][R4.64+0x10], R11 ;  /* 0x0000100b0400a986 */ /* 0x0003e2000c101124 */
[C---:B------:R-:W-:Y:S02]  /*3800*/  ISETP.LT.OR P2, PT, R60.reuse, 0x1, !P3 ;  /* 0x000000013c00780c */ /* 0x040fe40005f41670 */
[----:B------:R-:W-:Y:S01]  /*3810*/  ISETP.LT.OR P3, PT, R60, 0x9, !P3 ;  /* 0x000000093c00780c */ /* 0x000fe20005f61670 */
[----:B------:R-:W-:Y:S01]  /*3820*/  @!P0 STG.E.U8 desc[UR36][R4.64+0x11], R35 ;  /* 0x0000112304008986 */ /* 0x000fe2000c101124 */
[----:B------:R-:W-:Y:S02]  /*3830*/  ISETP.GE.AND P0, PT, R64, 0x22, PT ;  /* 0x000000224000780c */ /* 0x000fe40003f06270 */
[----:B------:R-:W-:-:S05]  /*3840*/  @!P4 IMAD R37, R37, R23, RZ ;  /* 0x000000172525c224 */ /* 0x000fca00078e02ff */
[----:B------:R-:W-:Y:S01]  /*3850*/  @!P4 STG.E.U8 desc[UR36][R6.64+0x19], R37 ;  /* 0x000019250600c986 */ /* 0x000fe2000c101124 */
[-C--:B------:R-:W-:Y:S02]  /*3860*/  @!P1 IMAD R39, R39, R23.reuse, RZ ;  /* 0x0000001727279224 */ /* 0x080fe400078e02ff */
[-C--:B---3--:R-:W-:Y:S02]  /*3870*/  @!P2 IMAD R3, R36, R23.reuse, RZ ;  /* 0x000000172403a224 */ /* 0x088fe400078e02ff */
[----:B0-----:R-:W-:-:S03]  /*3880*/  @!P3 IMAD R9, R38, R23, RZ ;  /* 0x000000172609b224 */ /* 0x001fc600078e02ff */
[----:B------:R0:W-:Y:S01]  /*3890*/  @!P2 STG.E.U8 desc[UR36][R6.64+0x18], R3 ;  /* 0x000018030600a986 */ /* 0x0001e2000c101124 */
[----:B------:R-:W-:-:S03]  /*38a0*/  ISETP.GE.AND P2, PT, R64, 0x21, PT ;  /* 0x000000214000780c */ /* 0x000fc60003f46270 */
[----:B------:R3:W-:Y:S01]  /*38b0*/  @!P3 STG.E.U8 desc[UR36][R4.64+0x18], R9 ;  /* 0x000018090400b986 */ /* 0x0007e2000c101124 */
[C---:B------:R-:W-:Y:S02]  /*38c0*/  ISETP.LT.OR P3, PT, R60.reuse, 0x1, !P0 ;  /* 0x000000013c00780c */ /* 0x040fe40004761670 */
[C---:B------:R-:W-:Y:S01]  /*38d0*/  ISETP.LT.OR P4, PT, R60.reuse, 0x1, !P2 ;  /* 0x000000013c00780c */ /* 0x040fe20005781670 */
[----:B------:R-:W-:Y:S01]  /*38e0*/  @!P1 STG.E.U8 desc[UR36][R4.64+0x19], R39 ;  /* 0x0000192704009986 */ /* 0x000fe2000c101124 */
[----:B------:R-:W-:Y:S02]  /*38f0*/  ISETP.LT.OR P2, PT, R60, 0x9, !P2 ;  /* 0x000000093c00780c */ /* 0x000fe40005741670 */
[----:B------:R-:W-:-:S07]  /*3900*/  ISETP.GE.AND P1, PT, R64, 0x29, PT ;  /* 0x000000294000780c */ /* 0x000fce0003f26270 */
[-C--:B------:R-:W-:Y:S02]  /*3910*/  @!P3 IMAD R41, R41, R23.reuse, RZ ;  /* 0x000000172929b224 */ /* 0x080fe400078e02ff */
[-C--:B-1----:R-:W-:Y:S02]  /*3920*/  @!P4 IMAD R11, R40, R23.reuse, RZ ;  /* 0x00000017280bc224 */ /* 0x082fe400078e02ff */
[----:B0-----:R-:W-:Y:S01]  /*3930*/  @!P2 IMAD R3, R42, R23, RZ ;  /* 0x000000172a03a224 */ /* 0x001fe200078e02ff */
[----:B------:R-:W-:Y:S01]  /*3940*/  @!P3 STG.E.U8 desc[UR36][R6.64+0x21], R41 ;  /* 0x000021290600b986 */ /* 0x000fe2000c101124 */
[----:B------:R-:W-:Y:S02]  /*3950*/  ISETP.LT.OR P3, PT, R60, 0x9, !P0 ;  /* 0x000000093c00780c */ /* 0x000fe40004761670 */
[----:B------:R-:W-:Y:S01]  /*3960*/  ISETP.GE.AND P0, PT, R64, 0x2a, PT ;  /* 0x0000002a4000780c */ /* 0x000fe20003f06270 */
[----:B------:R0:W-:Y:S01]  /*3970*/  @!P4 STG.E.U8 desc[UR36][R6.64+0x20], R11 ;  /* 0x0000200b0600c986 */ /* 0x0001e2000c101124 */
[----:B------:R-:W-:-:S02]  /*3980*/  ISETP.LT.OR P4, PT, R60, 0x1, !P1 ;  /* 0x000000013c00780c */ /* 0x000fc40004f81670 */
[C---:B------:R-:W-:Y:S01]  /*3990*/  ISETP.LT.OR P1, PT, R60.reuse, 0x9, !P1 ;  /* 0x000000093c00780c */ /* 0x040fe20004f21670 */
[----:B------:R1:W-:Y:S01]  /*39a0*/  @!P2 STG.E.U8 desc[UR36][R4.64+0x20], R3 ;  /* 0x000020030400a986 */ /* 0x0003e2000c101124 */
[C---:B------:R-:W-:Y:S02]  /*39b0*/  ISETP.LT.OR P2, PT, R60.reuse, 0x1, !P0 ;  /* 0x000000013c00780c */ /* 0x040fe40004741670 */
[----:B------:R-:W-:-:S03]  /*39c0*/  ISETP.LT.OR P0, PT, R60, 0x9, !P0 ;  /* 0x000000093c00780c */ /* 0x000fc60004701670 */
[----:B------:R-:W-:-:S04]  /*39d0*/  @!P3 IMAD R43, R43, R23, RZ ;  /* 0x000000172b2bb224 */ /* 0x000fc800078e02ff */
[-C--:B---3--:R-:W-:Y:S01]  /*39e0*/  @!P4 IMAD R9, R44, R23.reuse, RZ ;  /* 0x000000172c09c224 */ /* 0x088fe200078e02ff */
[----:B------:R-:W-:Y:S01]  /*39f0*/  @!P3 STG.E.U8 desc[UR36][R4.64+0x21], R43 ;  /* 0x0000212b0400b986 */ /* 0x000fe2000c101124 */
[----:B------:R-:W-:Y:S01]  /*3a00*/  ISETP.GE.AND P3, PT, R64, 0x31, PT ;  /* 0x000000314000780c */ /* 0x000fe20003f66270 */
[-C--:B0-----:R-:W-:Y:S02]  /*3a10*/  @!P1 IMAD R11, R46, R23.reuse, RZ ;  /* 0x000000172e0b9224 */ /* 0x081fe400078e02ff */
[-C--:B------:R-:W-:Y:S01]  /*3a20*/  @!P2 IMAD R45, R45, R23.reuse, RZ ;  /* 0x000000172d2da224 */ /* 0x080fe200078e02ff */
[----:B------:R0:W-:Y:S01]  /*3a30*/  @!P4 STG.E.U8 desc[UR36][R6.64+0x28], R9 ;  /* 0x000028090600c986 */ /* 0x0001e2000c101124 */
[C---:B------:R-:W-:Y:S01]  /*3a40*/  ISETP.LT.OR P4, PT, R60.reuse, 0x1, !P3 ;  /* 0x000000013c00780c */ /* 0x040fe20005f81670 */
[----:B------:R-:W-:Y:S01]  /*3a50*/  @!P0 IMAD R47, R47, R23, RZ ;  /* 0x000000172f2f8224 */ /* 0x000fe200078e02ff */
[----:B------:R-:W-:Y:S01]  /*3a60*/  ISETP.LT.OR P3, PT, R60, 0x9, !P3 ;  /* 0x000000093c00780c */ /* 0x000fe20005f61670 */
[----:B------:R-:W-:Y:S01]  /*3a70*/  @!P2 STG.E.U8 desc[UR36][R6.64+0x29], R45 ;  /* 0x0000292d0600a986 */ /* 0x000fe2000c101124 */
[----:B------:R-:W-:-:S03]  /*3a80*/  ISETP.GE.AND P2, PT, R64, 0x32, PT ;  /* 0x000000324000780c */ /* 0x000fc60003f46270 */
[----:B------:R-:W-:Y:S01]  /*3a90*/  @!P1 STG.E.U8 desc[UR36][R4.64+0x28], R11 ;  /* 0x0000280b04009986 */ /* 0x000fe2000c101124 */
[C---:B------:R-:W-:Y:S02]  /*3aa0*/  ISETP.LT.OR P1, PT, R60.reuse, 0x1, !P2 ;  /* 0x000000013c00780c */ /* 0x040fe40005721670 */
[----:B------:R-:W-:Y:S01]  /*3ab0*/  ISETP.LT.OR P2, PT, R60, 0x9, !P2 ;  /* 0x000000093c00780c */ /* 0x000fe20005741670 */
[----:B------:R-:W-:Y:S01]  /*3ac0*/  @!P0 STG.E.U8 desc[UR36][R4.64+0x29], R47 ;  /* 0x0000292f04008986 */ /* 0x000fe2000c101124 */
[----:B------:R-:W-:Y:S01]  /*3ad0*/  ISETP.GE.AND P0, PT, R64, 0x3a, PT ;  /* 0x0000003a4000780c */ /* 0x000fe20003f06270 */
[-C--:B-1----:R-:W-:Y:S02]  /*3ae0*/  @!P4 IMAD R3, R48, R23.reuse, RZ ;  /* 0x000000173003c224 */ /* 0x082fe400078e02ff */
[----:B0-----:R-:W-:-:S03]  /*3af0*/  @!P3 IMAD R9, R50, R23, RZ ;  /* 0x000000173209b224 */ /* 0x001fc600078e02ff */
[----:B------:R0:W-:Y:S01]  /*3b00*/  @!P4 STG.E.U8 desc[UR36][R6.64+0x30], R3 ;  /* 0x000030030600c986 */ /* 0x0001e2000c101124 */
[----:B------:R-:W-:Y:S02]  /*3b10*/  ISETP.GE.AND P4, PT, R64, 0x39, PT ;  /* 0x000000394000780c */ /* 0x000fe40003f86270 */
[-C--:B------:R-:W-:Y:S02]  /*3b20*/  @!P1 IMAD R49, R49, R23.reuse, RZ ;  /* 0x0000001731319224 */ /* 0x080fe400078e02ff */
[----:B------:R-:W-:-:S03]  /*3b30*/  @!P2 IMAD R51, R51, R23, RZ ;  /* 0x000000173333a224 */ /* 0x000fc600078e02ff */
[----:B------:R1:W-:Y:S01]  /*3b40*/  @!P1 STG.E.U8 desc[UR36][R6.64+0x31], R49 ;  /* 0x0000313106009986 */ /* 0x0003e2000c101124 */
[C---:B------:R-:W-:Y:S02]  /*3b50*/  ISETP.LT.OR P1, PT, R60.reuse, 0x1, !P0 ;  /* 0x000000013c00780c */ /* 0x040fe40004721670 */
[C---:B------:R-:W-:Y:S01]  /*3b60*/  ISETP.LT.OR P0, PT, R60.reuse, 0x9, !P0 ;  /* 0x000000093c00780c */ /* 0x040fe20004701670 */
[----:B------:R1:W-:Y:S01]  /*3b70*/  @!P3 STG.E.U8 desc[UR36][R4.64+0x30], R9 ;  /* 0x000030090400b986 */ /* 0x0003e2000c101124 */
[C---:B------:R-:W-:Y:S02]  /*3b80*/  ISETP.LT.OR P3, PT, R60.reuse, 0x1, !P4 ;  /* 0x000000013c00780c */ /* 0x040fe40006761670 */
[----:B------:R-:W-:Y:S01]  /*3b90*/  ISETP.LT.OR P4, PT, R60, 0x9, !P4 ;  /* 0x000000093c00780c */ /* 0x000fe20006781670 */
[----:B------:R1:W-:Y:S06]  /*3ba0*/  @!P2 STG.E.U8 desc[UR36][R4.64+0x31], R51 ;  /* 0x000031330400a986 */ /* 0x0003ec000c101124 */
[----:B------:R-:W-:-:S02]  /*3bb0*/  @!P1 IMAD R53, R53, R23, RZ ;  /* 0x0000001735359224 */ /* 0x000fc400078e02ff */
[-C--:B------:R-:W-:Y:S02]  /*3bc0*/  @!P0 IMAD R55, R55, R23.reuse, RZ ;  /* 0x0000001737378224 */ /* 0x080fe400078e02ff */
[-C--:B0-----:R-:W-:Y:S01]  /*3bd0*/  @!P3 IMAD R3, R52, R23.reuse, RZ ;  /* 0x000000173403b224 */ /* 0x081fe200078e02ff */
[----:B------:R1:W-:Y:S01]  /*3be0*/  @!P1 STG.E.U8 desc[UR36][R6.64+0x39], R53 ;  /* 0x0000393506009986 */ /* 0x0003e2000c101124 */
[----:B------:R-:W-:-:S03]  /*3bf0*/  @!P4 IMAD R11, R54, R23, RZ ;  /* 0x00000017360bc224 */ /* 0x000fc600078e02ff */
[----:B------:R1:W-:Y:S04]  /*3c00*/  @!P3 STG.E.U8 desc[UR36][R6.64+0x38], R3 ;  /* 0x000038030600b986 */ /* 0x0003e8000c101124 */
[----:B------:R1:W-:Y:S04]  /*3c10*/  @!P4 STG.E.U8 desc[UR36][R4.64+0x38], R11 ;  /* 0x0000380b0400c986 */ /* 0x0003e8000c101124 */
[----:B------:R1:W-:Y:S02]  /*3c20*/  @!P0 STG.E.U8 desc[UR36][R4.64+0x39], R55 ;  /* 0x0000393704008986 */ /* 0x0003e4000c101124 */
.L_x_101:
[----:B------:R-:W-:Y:S05]  /*3c30*/  BSYNC B0 ;  /* 0x0000000000007941 */ /* 0x000fea0003800000 */
.L_x_35:
[----:B------:R-:W-:Y:S01]  /*3c40*/  ULDC UR4, c[0x0][0xc] ;  /* 0x0000030000047ab9 */ /* 0x000fe20000000800 */
[----:B------:R-:W-:Y:S01]  /*3c50*/  ULDC UR5, c[0x0][0x10] ;  /* 0x0000040000057ab9 */ /* 0x000fe20000000800 */
[----:B-1----:R-:W1:Y:S01]  /*3c60*/  LDC R3, c[0x0][0x14] ;  /* 0x00000500ff037b82 */ /* 0x002e620000000800 */
[----:B------:R-:W-:Y:S01]  /*3c70*/  UIMAD.WIDE.U32 UR4, UR4, UR5, URZ ;  /* 0x00000005040472a5 */ /* 0x000fe2000f8e003f */
[----:B------:R-:W-:Y:S01]  /*3c80*/  PRMT R0, RZ, 0x7610, R0 ;  /* 0x00007610ff007816 */ /* 0x000fe20000000000 */
[----:B------:R-:W-:Y:S02]  /*3c90*/  IMAD.MOV.U32 R60, RZ, RZ, -0x1 ;  /* 0xffffffffff3c7424 */ /* 0x000fe400078e00ff */
[----:B------:R-:W-:Y:S02]  /*3ca0*/  IMAD.MOV.U32 R61, RZ, RZ, -0x1 ;  /* 0xffffffffff3d7424 */ /* 0x000fe400078e00ff */
[----:B-1----:R-:W-:-:S04]  /*3cb0*/  IMAD.WIDE.U32 R16, R3, UR4, R16 ;  /* 0x0000000403107c25 */ /* 0x002fc8000f8e0010 */
[----:B------:R-:W-:Y:S01]  /*3cc0*/  IMAD R3, R3, UR5, RZ ;  /* 0x0000000503037c24 */ /* 0x000fe2000f8e02ff */
[----:B------:R-:W-:Y:S02]  /*3cd0*/  ULDC.64 UR4, c[0x0][0x650] ;  /* 0x0001940000047ab9 */ /* 0x000fe40000000a00 */
[----:B------:R-:W-:Y:S01]  /*3ce0*/  ISETP.GE.U32.AND P0, PT, R16, UR4, PT ;  /* 0x0000000410007c0c */ /* 0x000fe2000bf06070 */
[----:B------:R-:W-:-:S05]  /*3cf0*/  IMAD.IADD R17, R17, 0x1, R3 ;  /* 0x0000000111117824 */ /* 0x000fca00078e0203 */
[----:B------:R-:W-:-:S13]  /*3d00*/  ISETP.GE.U32.AND.EX P0, PT, R17, UR5, PT, P0 ;  /* 0x0000000511007c0c */ /* 0x000fda000bf06100 */
[----:B------:R-:W-:Y:S05]  /*3d10*/  @P0 BRA `(.L_x_102) ;  /* 0x0000000400640947 */ /* 0x000fea0003800000 */
[----:B------:R-:W1:Y:S01]  /*3d20*/  S2R R12, SR_CTAID.X ;  /* 0x00000000000c7919 */ /* 0x000e620000002500 */
[----:B------:R-:W2:Y:S01]  /*3d30*/  LDC.64 R10, c[0x0][0x628] ;  /* 0x00018a00ff0a7b82 */ /* 0x000ea20000000a00 */
[----:B------:R-:W-:Y:S01]  /*3d40*/  ULDC UR4, c[0x0][0x150] ;  /* 0x0000540000047ab9 */ /* 0x000fe20000000800 */
[----:B0-----:R-:W-:Y:S01]  /*3d50*/  IMAD.MOV.U32 R8, RZ, RZ, R16 ;  /* 0x000000ffff087224 */ /* 0x001fe200078e0010 */
[----:B------:R-:W0:Y:S01]  /*3d60*/  S2R R24, SR_CTAID.Y ;  /* 0x0000000000187919 */ /* 0x000e220000002600 */
[----:B------:R-:W-:-:S04]  /*3d70*/  IMAD.MOV.U32 R9, RZ, RZ, R17 ;  /* 0x000000ffff097224 */ /* 0x000fc800078e0011 */
[----:B------:R-:W0:Y:S08]  /*3d80*/  LDC R21, c[0x0][0x144] ;  /* 0x00005100ff157b82 */ /* 0x000e300000000800 */
[----:B------:R-:W0:Y:S08]  /*3d90*/  LDC R0, c[0x0][0x630] ;  /* 0x00018c00ff007b82 */ /* 0x000e300000000800 */
[----:B------:R-:W0:Y:S01]  /*3da0*/  LDC.64 R14, c[0x0][0x620] ;  /* 0x00018800ff0e7b82 */ /* 0x000e220000000a00 */
[----:B--2---:R-:W-:-:S04]  /*3db0*/  ISETP.NE.U32.AND P0, PT, R10, RZ, PT ;  /* 0x000000ff0a00720c */ /* 0x004fc80003f05070 */
[----:B------:R-:W-:Y:S02]  /*3dc0*/  ISETP.NE.AND.EX P0, PT, R11, RZ, PT, P0 ;  /* 0x000000ff0b00720c */ /* 0x000fe40003f05300 */
[----:B-1----:R-:W-:-:S05]  /*3dd0*/  I2FP.F32.U32 R3, R12 ;  /* 0x0000000c00037245 */ /* 0x002fca0000201000 */
[----:B------:R-:W-:-:S04]  /*3de0*/  FMUL R3, R3, UR4 ;  /* 0x0000000403037c20 */ /* 0x000fc80008400000 */
[----:B------:R1:W2:Y:S02]  /*3df0*/  F2I.U32.TRUNC.NTZ R20, R3 ;  /* 0x0000000300147305 */ /* 0x0002a4000020f000 */
[----:B------:R-:W-:Y:S05]  /*3e00*/  @!P0 BRA `(.L_x_103) ;  /* 0x0000000000288947 */ /* 0x000fea0003800000 */
[----:B-1----:R-:W1:Y:S02]  /*3e10*/  LDC R3, c[0x0][0x634] ;  /* 0x00018d00ff037b82 */ /* 0x002e640000000800 */
[----:B-1----:R-:W-:-:S05]  /*3e20*/  IADD3 R3, P0, R16, R3, RZ ;  /* 0x0000000310037210 */ /* 0x002fca0007f1e0ff */
[----:B------:R-:W-:-:S04]  /*3e30*/  IMAD.X R13, RZ, RZ, R17, P0 ;  /* 0x000000ffff0d7224 */ /* 0x000fc800000e0611 */
[----:B----4-:R-:W-:-:S04]  /*3e40*/  IMAD.WIDE.U32 R4, R13, R10, RZ ;  /* 0x0000000a0d047225 */ /* 0x010fc800078e00ff */
[----:B---3--:R-:W-:-:S04]  /*3e50*/  IMAD.WIDE.U32 R6, P0, R3, R11, R4 ;  /* 0x0000000b03067225 */ /* 0x008fc80007800004 */
[----:B------:R-:W-:-:S04]  /*3e60*/  IMAD.WIDE.U32 R4, R3, R10, RZ ;  /* 0x0000000a03047225 */ /* 0x000fc800078e00ff */
[----:B------:R-:W-:Y:S01]  /*3e70*/  IMAD.X R9, RZ, RZ, RZ, P0 ;  /* 0x000000ffff097224 */ /* 0x000fe200000e06ff */
[----:B------:R-:W-:Y:S01]  /*3e80*/  IADD3 RZ, P0, R5, R6, RZ ;  /* 0x0000000605ff7210 */ /* 0x000fe20007f1e0ff */
[----:B------:R-:W-:-:S04]  /*3e90*/  IMAD.MOV.U32 R8, RZ, RZ, R7 ;  /* 0x000000ffff087224 */ /* 0x000fc800078e0007 */
[----:B------:R-:W-:-:S08]  /*3ea0*/  IMAD.WIDE.U32.X R8, R13, R11, R8, P0 ;  /* 0x0000000b0d087225 */ /* 0x000fd000000e0408 */
.L_x_103:
[----:B------:R-:W4:Y:S01]  /*3eb0*/  LDC.64 R30, c[0x0][0x640] ;  /* 0x00019000ff1e7b82 */ /* 0x000f220000000a00 */
[-CC-:B0-----:R-:W-:Y:S01]  /*3ec0*/  SHF.R.U64 R61, R8, R0.reuse, R9.reuse ;  /* 0x00000000083d7219 */ /* 0x181fe20000001209 */
[----:B--2---:R-:W-:Y:S01]  /*3ed0*/  IMAD.MOV R20, RZ, RZ, -R20 ;  /* 0x000000ffff147224 */ /* 0x004fe200078e0a14 */
[----:B------:R-:W-:Y:S01]  /*3ee0*/  SHF.R.U32.HI R0, RZ, R0, R9 ;  /* 0x00000000ff007219 */ /* 0x000fe20000011609 */
[----:B------:R-:W-:Y:S01]  /*3ef0*/  ULDC UR4, c[0x0][0x154] ;  /* 0x0000550000047ab9 */ /* 0x000fe20000000800 */
[----:B-1----:R-:W-:Y:S01]  /*3f00*/  IADD3 R3, P0, RZ, -R61, RZ ;  /* 0x8000003dff037210 */ /* 0x002fe20007f1e0ff */
[----:B------:R-:W-:Y:S02]  /*3f10*/  IMAD R26, R21, R20, R12 ;  /* 0x00000014151a7224 */ /* 0x000fe400078e020c */
[----:B---3--:R-:W0:Y:S01]  /*3f20*/  LDC R6, c[0x0][0x618] ;  /* 0x00018600ff067b82 */ /* 0x008e220000000800 */
[----:B------:R-:W-:Y:S02]  /*3f30*/  IMAD.MOV.U32 R7, RZ, RZ, 0x1 ;  /* 0x00000001ff077424 */ /* 0x000fe400078e00ff */
[----:B----4-:R-:W-:-:S04]  /*3f40*/  IMAD.X R5, RZ, RZ, ~R0, P0 ;  /* 0x000000ffff057224 */ /* 0x010fc800000e0e00 */
[-C--:B------:R-:W-:Y:S01]  /*3f50*/  IMAD R0, R5, R14.reuse, RZ ;  /* 0x0000000e05007224 */ /* 0x080fe200078e02ff */
[----:B------:R-:W1:Y:S01]  /*3f60*/  LDC R8, c[0x0][0x608] ;  /* 0x00018200ff087b82 */ /* 0x000e620000000800 */
[----:B------:R-:W-:-:S04]  /*3f70*/  IMAD.WIDE.U32 R4, R3, R14, R16 ;  /* 0x0000000e03047225 */ /* 0x000fc800078e0010 */
[----:B------:R-:W-:Y:S01]  /*3f80*/  IMAD R3, R3, R15, R0 ;  /* 0x0000000f03037224 */ /* 0x000fe200078e0200 */
[----:B------:R-:W-:Y:S02]  /*3f90*/  I2FP.F32.U32 R0, R24 ;  /* 0x0000001800007245 */ /* 0x000fe40000201000 */
[----:B------:R-:W2:Y:S01]  /*3fa0*/  LDC R28, c[0x0][0x658] ;  /* 0x00019600ff1c7b82 */ /* 0x000ea20000000800 */
[----:B------:R-:W-:Y:S01]  /*3fb0*/  IMAD.IADD R3, R5, 0x1, R3 ;  /* 0x0000000105037824 */ /* 0x000fe200078e0203 */
[----:B------:R-:W-:Y:S01]  /*3fc0*/  ISETP.NE.U32.AND P0, PT, R30, RZ, PT ;  /* 0x000000ff1e00720c */ /* 0x000fe20003f05070 */
[----:B------:R-:W-:Y:S01]  /*3fd0*/  FMUL R0, R0, UR4 ;  /* 0x0000000400007c20 */ /* 0x000fe20008400000 */
[----:B------:R-:W-:Y:S02]  /*3fe0*/  IMAD.MOV.U32 R5, RZ, RZ, -0x1 ;  /* 0xffffffffff057424 */ /* 0x000fe400078e00ff */
[----:B------:R-:W-:Y:S01]  /*3ff0*/  ISETP.NE.AND.EX P0, PT, R31, RZ, PT, P0 ;  /* 0x000000ff1f00720c */ /* 0x000fe20003f05300 */
[----:B------:R3:W4:Y:S01]  /*4000*/  F2I.U32.TRUNC.NTZ R13, R0 ;  /* 0x00000000000d7305 */ /* 0x000722000020f000 */
[----:B------:R-:W3:Y:S01]  /*4010*/  LDC R15, c[0x0][0x148] ;  /* 0x00005200ff0f7b82 */ /* 0x000ee20000000800 */
[----:B0-----:R-:W-:-:S02]  /*4020*/  SHF.R.U64 R12, R4, R6, R3 ;  /* 0x00000006040c7219 */ /* 0x001fc40000001203 */
[----:B------:R-:W-:-:S05]  /*4030*/  SHF.R.U32.HI R3, RZ, R6, R3 ;  /* 0x00000006ff037219 */ /* 0x000fca0000011603 */
[----:B------:R-:W0:Y:S01]  /*4040*/  LDC R20, c[0x0][0x600] ;  /* 0x00018000ff147b82 */ /* 0x000e220000000800 */
[-CC-:B-1----:R-:W-:Y:S02]  /*4050*/  SHF.R.U64 R10, R12, R8.reuse, R3.reuse ;  /* 0x000000080c0a7219 */ /* 0x182fe40000001203 */
[----:B------:R-:W-:-:S05]  /*4060*/  SHF.R.U32.HI R3, RZ, R8, R3 ;  /* 0x00000008ff037219 */ /* 0x000fca0000011603 */
[----:B------:R-:W1:Y:S01]  /*4070*/  LDC R21, c[0x0][0x648] ;  /* 0x00019200ff157b82 */ /* 0x000e620000000800 */
[-C--:B--2---:R-:W-:Y:S02]  /*4080*/  SHF.L.U32 R4, R5, R28.reuse, RZ ;  /* 0x0000001c05047219 */ /* 0x084fe400000006ff */
[-CC-:B------:R-:W-:Y:S02]  /*4090*/  SHF.R.U64 R14, R10, R28.reuse, R3.reuse ;  /* 0x0000001c0a0e7219 */ /* 0x180fe40000001203 */
[----:B------:R-:W-:Y:S02]  /*40a0*/  SHF.R.U32.HI R5, RZ, R28, R3 ;  /* 0x0000001cff057219 */ /* 0x000fe40000011603 */
[----:B------:R-:W-:Y:S01]  /*40b0*/  LOP3.LUT R59, RZ, R4, RZ, 0x33, !PT ;  /* 0x00000004ff3b7212 */ /* 0x000fe200078e33ff */
[----:B------:R-:W2:Y:S01]  /*40c0*/  LDC R25, c[0x0][0x638] ;  /* 0x00018e00ff197b82 */ /* 0x000ea20000000800 */
[----:B------:R-:W-:Y:S01]  /*40d0*/  SHF.L.U32 R28, R7, R28, RZ ;  /* 0x0000001c071c7219 */ /* 0x000fe200000006ff */
[----:B------:R-:W-:-:S06]  /*40e0*/  IMAD.MOV.U32 R4, RZ, RZ, R14 ;  /* 0x000000ffff047224 */ /* 0x000fcc00078e000e */
[----:B------:R-:W0:Y:S01]  /*40f0*/  LDC R27, c[0x0][0x610] ;  /* 0x00018400ff1b7b82 */ /* 0x000e220000000800 */
[----:B----4-:R-:W-:Y:S05]  /*4100*/  @!P0 BRA `(.L_x_104) ;  /* 0x0000000000288947 */ /* 0x010fea0003800000 */
        /* <DEDUP_REMOVED lines=10> */
.L_x_104:
[----:B------:R-:W-:Y:S01]  /*41b0*/  ISETP.NE.AND P0, PT, R2, 0x1, PT ;  /* 0x000000010200780c */ /* 0x000fe20003f05270 */
[----:B------:R-:W-:Y:S01]  /*41c0*/  IMAD.MOV R13, RZ, RZ, -R13 ;  /* 0x000000ffff0d7224 */ /* 0x000fe200078e0a0d */
[----:B-1-3--:R-:W-:Y:S01]  /*41d0*/  SHF.R.U64 R0, R4, R21, R5 ;  /* 0x0000001504007219 */ /* 0x00afe20000001205 */
[----:B0-----:R-:W-:Y:S01]  /*41e0*/  VIADD R5, R20, 0xffffffff ;  /* 0xffffffff14057836 */ /* 0x001fe20000000000 */
[----:B------:R-:W-:-:S03]  /*41f0*/  LOP3.LUT R59, R10, R59, RZ, 0xc0, !PT ;  /* 0x0000003b0a3b7212 */ /* 0x000fc600078ec0ff */
[----:B------:R-:W-:Y:S01]  /*4200*/  IMAD.MOV R3, RZ, RZ, -R0 ;  /* 0x000000ffff037224 */ /* 0x000fe200078e0a00 */
[----:B------:R-:W-:Y:S01]  /*4210*/  LOP3.LUT R5, R12, R5, RZ, 0xc0, !PT ;  /* 0x000000050c057212 */ /* 0x000fe200078ec0ff */
[----:B------:R-:W-:Y:S02]  /*4220*/  IMAD R59, R28, R0, R59 ;  /* 0x000000001c3b7224 */ /* 0x000fe400078e023b */
[----:B--2---:R-:W-:Y:S02]  /*4230*/  IMAD R0, R3, R25, R14 ;  /* 0x0000001903007224 */ /* 0x004fe400078e020e */
[----:B------:R-:W-:Y:S02]  /*4240*/  @P0 IMAD R26, R15, R13, R24 ;  /* 0x0000000d0f1a0224 */ /* 0x000fe400078e0218 */
[----:B------:R-:W-:Y:S02]  /*4250*/  IMAD R4, R0, R20, R5 ;  /* 0x0000001400047224 */ /* 0x000fe400078e0205 */
[----:B------:R-:W-:-:S02]  /*4260*/  IMAD R59, R59, R27, R26 ;  /* 0x0000001b3b3b7224 */ /* 0x000fc400078e021a */
[----:B------:R-:W-:-:S03]  /*4270*/  IMAD.MOV.U32 R3, RZ, RZ, 0x1 ;  /* 0x00000001ff037424 */ /* 0x000fc600078e00ff */
[----:B------:R-:W-:Y:S02]  /*4280*/  SEL R60, R4, R59, !P0 ;  /* 0x0000003b043c7207 */ /* 0x000fe40004000000 */
[----:B------:R-:W-:Y:S02]  /*4290*/  PRMT R0, R3, 0x7610, R0 ;  /* 0x0000761003007816 */ /* 0x000fe40000000000 */
[----:B------:R-:W-:-:S07]  /*42a0*/  SEL R59, R59, R4, !P0 ;  /* 0x000000043b3b7207 */ /* 0x000fce0004000000 */
.L_x_102:
[----:B------:R-:W-:-:S13]  /*42b0*/  LOP3.LUT P0, RZ, R0, 0xff, RZ, 0xc0, !PT ;  /* 0x000000ff00ff7812 */ /* 0x000fda000780c0ff */
[----:B------:R-:W-:Y:S05]  /*42c0*/  @P0 BRA `(.L_x_105) ;  /* 0xffffffd000240947 */ /* 0x000fea000383ffff */
[----:B------:R-:W-:Y:S05]  /*42d0*/  EXIT ;  /* 0x000000000000794d */ /* 0x000fea0003800000 */
.L_x_8:
[----:B0-----:R-:W-:Y:S01]  /*42e0*/  ULDC.64 UR4, c[0x0][0x650] ;  /* 0x0001940000047ab9 */ /* 0x001fe20000000a00 */
        /* <DEDUP_REMOVED lines=25> */
.L_x_107:
[----:B------:R-:W0:Y:S01]  /*4480*/  LDC.64 R26, c[0x0][0x640] ;  /* 0x00019000ff1a7b82 */ /* 0x000e220000000a00 */
[-CC-:B------:R-:W-:Y:S01]  /*4490*/  SHF.R.U64 R21, R12, R8.reuse, R13.reuse ;  /* 0x000000080c157219 */ /* 0x180fe2000000120d */
[----:B------:R-:W-:Y:S01]  /*44a0*/  IMAD.MOV.U32 R30, RZ, RZ, 0x1 ;  /* 0x00000001ff1e7424 */ /* 0x000fe200078e00ff */
[----:B------:R-:W-:Y:S02]  /*44b0*/  SHF.R.U32.HI R6, RZ, R8, R13 ;  /* 0x00000008ff067219 */ /* 0x000fe4000001160d */
[----:B------:R-:W-:-:S03]  /*44c0*/  IADD3 R11, P0, RZ, -R21, RZ ;  /* 0x80000015ff0b7210 */ /* 0x000fc60007f1e0ff */
[----:B------:R-:W1:Y:S02]  /*44d0*/  LDC R10, c[0x0][0x618] ;  /* 0x00018600ff0a7b82 */ /* 0x000e640000000800 */
[----:B------:R-:W-:-:S04]  /*44e0*/  IMAD.X R7, RZ, RZ, ~R6, P0 ;  /* 0x000000ffff077224 */ /* 0x000fc800000e0e06 */
[-C--:B------:R-:W-:Y:S02]  /*44f0*/  IMAD R8, R7, R22.reuse, RZ ;  /* 0x0000001607087224 */ /* 0x080fe400078e02ff */
[----:B------:R-:W2:Y:S01]  /*4500*/  LDC R12, c[0x0][0x608] ;  /* 0x00018200ff0c7b82 */ /* 0x000ea20000000800 */
[----:B------:R-:W-:-:S04]  /*4510*/  IMAD.WIDE.U32 R6, R11, R22, R16 ;  /* 0x000000160b067225 */ /* 0x000fc800078e0010 */
[----:B------:R-:W-:-:S03]  /*4520*/  IMAD R11, R11, R23, R8 ;  /* 0x000000170b0b7224 */ /* 0x000fc600078e0208 */
[----:B------:R-:W3:Y:S01]  /*4530*/  LDC R25, c[0x0][0x658] ;  /* 0x00019600ff197b82 */ /* 0x000ee20000000800 */
[----:B------:R-:W-:Y:S01]  /*4540*/  IMAD.IADD R7, R7, 0x1, R11 ;  /* 0x0000000107077824 */ /* 0x000fe200078e020b */
[----:B0-----:R-:W-:-:S04]  /*4550*/  ISETP.NE.U32.AND P0, PT, R26, RZ, PT ;  /* 0x000000ff1a00720c */ /* 0x001fc80003f05070 */
[----:B------:R-:W-:Y:S02]  /*4560*/  ISETP.NE.AND.EX P0, PT, R27, RZ, PT, P0 ;  /* 0x000000ff1b00720c */ /* 0x000fe40003f05300 */
[----:B------:R-:W0:Y:S01]  /*4570*/  LDC R22, c[0x0][0x600] ;  /* 0x00018000ff167b82 */ /* 0x000e220000000800 */
[-CC-:B-1----:R-:W-:Y:S02]  /*4580*/  SHF.R.U64 R8, R6, R10.reuse, R7.reuse ;  /* 0x0000000a06087219 */ /* 0x182fe40000001207 */
[----:B------:R-:W-:Y:S01]  /*4590*/  SHF.R.U32.HI R7, RZ, R10, R7 ;  /* 0x0000000aff077219 */ /* 0x000fe20000011607 */
[----:B------:R-:W-:-:S04]  /*45a0*/  IMAD.MOV.U32 R10, RZ, RZ, -0x1 ;  /* 0xffffffffff0a7424 */ /* 0x000fc800078e00ff */
        /* <DEDUP_REMOVED lines=21> */
.L_x_108:
[----:B------:R-:W-:Y:S01]  /*4700*/  ISETP.NE.AND P0, PT, R2, 0x1, PT ;  /* 0x000000010200780c */ /* 0x000fe20003f05270 */
[----:B0-----:R-:W-:Y:S01]  /*4710*/  VIADD R11, R22, 0xffffffff ;  /* 0xffffffff160b7836 */ /* 0x001fe20000000000 */
[----:B-1----:R-:W-:Y:S02]  /*4720*/  SHF.R.U64 R6, R6, R24, R7 ;  /* 0x0000001806067219 */ /* 0x002fe40000001207 */
[----:B------:R-:W-:Y:S02]  /*4730*/  SHF.L.U32 R30, R30, R25, RZ ;  /* 0x000000191e1e7219 */ /* 0x000fe400000006ff */
[----:B------:R-:W-:Y:S01]  /*4740*/  LOP3.LUT R5, R23, R32, RZ, 0xc0, !PT ;  /* 0x0000002017057212 */ /* 0x000fe200078ec0ff */
[----:B------:R-:W-:-:S04]  /*4750*/  IMAD.MOV R7, RZ, RZ, -R6 ;  /* 0x000000ffff077224 */ /* 0x000fc800078e0a06 */
[----:B------:R-:W-:Y:S01]  /*4760*/  IMAD R6, R30, R6, R5 ;  /* 0x000000061e067224 */ /* 0x000fe200078e0205 */
[----:B------:R-:W-:Y:S01]  /*4770*/  LOP3.LUT R5, R8, R11, RZ, 0xc0, !PT ;  /* 0x0000000b08057212 */ /* 0x000fe200078ec0ff */
[----:B------:R-:W-:Y:S02]  /*4780*/  @P0 IMAD R3, R9, R14, R4 ;  /* 0x0000000e09030224 */ /* 0x000fe400078e0204 */
[----:B--2---:R-:W-:Y:S02]  /*4790*/  IMAD R4, R7, R28, R20 ;  /* 0x0000001c07047224 */ /* 0x004fe400078e0214 */
[----:B---3--:R-:W-:Y:S02]  /*47a0*/  IMAD R3, R6, R29, R3 ;  /* 0x0000001d06037224 */ /* 0x008fe400078e0203 */
[----:B------:R-:W-:Y:S02]  /*47b0*/  IMAD R4, R4, R22, R5 ;  /* 0x0000001604047224 */ /* 0x000fe400078e0205 */
[----:B------:R-:W-:-:S02]  /*47c0*/  IMAD.MOV.U32 R8, RZ, RZ, 0x1 ;  /* 0x00000001ff087424 */ /* 0x000fc400078e00ff */
[----:B------:R-:W-:Y:S01]  /*47d0*/  IMAD.MOV.U32 R6, RZ, RZ, R21 ;  /* 0x000000ffff067224 */ /* 0x000fe200078e0015 */
[----:B------:R-:W-:Y:S02]  /*47e0*/  SEL R7, R4, R3, !P0 ;  /* 0x0000000304077207 */ /* 0x000fe40004000000 */
[----:B------:R-:W-:-:S07]  /*47f0*/  SEL R20, R3, R4, !P0 ;  /* 0x0000000403147207 */ /* 0x000fce0004000000 */
.L_x_106:
[----:B------:R-:W-:-:S08]  /*4800*/  NOP ;  /* 0x0000000000007918 */ /* 0x000fd00000000000 */
[----:B------:R-:W0:-:S00]  /*4810*/  USETMAXREG.DEALLOC.CTAPOOL 0x28 ;  /* 0x00000028000079c8 */ /* 0x000e0000080e0500 */
[----:B0-----:R-:W-:-:S13]  /*4820*/  ISETP.NE.AND P0, PT, R0, RZ, PT ;  /* 0x000000ff0000720c */ /* 0x001fda0003f05270 */
[----:B------:R-:W-:Y:S05]  /*4830*/  @P0 EXIT ;  /* 0x000000000000094d */ /* 0x000fea0003800000 */
[----:B------:R-:W-:Y:S01]  /*4840*/  LOP3.LUT P0, RZ, R8, 0xff, RZ, 0xc0, !PT ;  /* 0x000000ff08ff7812 */ /* 0x000fe2000780c0ff */
[----:B------:R-:W-:Y:S02]  /*4850*/  IMAD.MOV.U32 R0, RZ, RZ, 0x1 ;  /* 0x00000001ff007424 */ /* 0x000fe400078e00ff */
[----:B------:R-:W-:-:S10]  /*4860*/  IMAD.MOV.U32 R3, RZ, RZ, RZ ;  /* 0x000000ffff037224 */ /* 0x000fd400078e00ff */
[----:B------:R-:W-:Y:S05]  /*4870*/  @!P0 BRA `(.L_x_109) ;  /* 0x0000000c00448947 */ /* 0x000fea0003800000 */
[----:B------:R-:W0:Y:S01]  /*4880*/  LDC R0, c[0x0][0x28c] ;  /* 0x0000a300ff007b82 */ /* 0x000e220000000800 */
[----:B------:R-:W-:Y:S01]  /*4890*/  ULDC UR5, c[0x0][0x658] ;  /* 0x0001960000057ab9 */ /* 0x000fe20000000800 */
[----:B------:R-:W-:Y:S01]  /*48a0*/  UMOV UR7, 0xffffffff ;  /* 0xffffffff00077882 */ /* 0x000fe20000000000 */
[----:B------:R-:W-:Y:S01]  /*48b0*/  ULDC UR6, c[0x0][0xc] ;  /* 0x0000030000067ab9 */ /* 0x000fe20000000800 */
[----:B------:R-:W-:Y:S01]  /*48c0*/  USHF.L.U32 UR8, UR7, UR5, URZ ;  /* 0x0000000507087299 */ /* 0x000fe2000800063f */
[----:B------:R-:W-:Y:S01]  /*48d0*/  BSSY B0, `(.L_x_109) ;  /* 0x00000cb000007945 */ /* 0x000fe20003800000 */
[----:B------:R-:W-:Y:S01]  /*48e0*/  UMOV UR9, 0x1 ;  /* 0x0000000100097882 */ /* 0x000fe20000000000 */
[----:B------:R-:W-:Y:S01]  /*48f0*/  ULDC UR7, c[0x0][0x10] ;  /* 0x0000040000077ab9 */ /* 0x000fe20000000800 */
[----:B------:R-:W1:Y:S01]  /*4900*/  S2UR UR10, SR_CgaCtaId ;  /* 0x00000000000a79c3 */ /* 0x000e620000008800 */
[----:B------:R-:W-:Y:S01]  /*4910*/  UIMAD.WIDE.U32 UR6, UR6, UR7, URZ ;  /* 0x00000007060672a5 */ /* 0x000fe2000f8e003f */
[----:B------:R-:W-:Y:S01]  /*4920*/  IMAD.MOV.U32 R11, RZ, RZ, 0x1 ;  /* 0x00000001ff0b7424 */ /* 0x000fe200078e00ff */
[----:B------:R-:W-:Y:S01]  /*4930*/  USHF.L.U32 UR17, UR9, UR5, URZ ;  /* 0x0000000509117299 */ /* 0x000fe2000800063f */
[----:B------:R-:W-:Y:S01]  /*4940*/  LOP3.LUT R8, R19, 0x2, RZ, 0xfc, !PT ;  /* 0x0000000213087812 */ /* 0x000fe200078efcff */
[----:B------:R-:W-:Y:S01]  /*4950*/  ULDC UR4, c[0x0][0x600] ;  /* 0x0001800000047ab9 */ /* 0x000fe20000000800 */
[----:B------:R-:W-:Y:S01]  /*4960*/  ULDC UR5, c[0x0][0x14] ;  /* 0x0000050000057ab9 */ /* 0x000fe20000000800 */
[----:B------:R-:W-:-:S02]  /*4970*/  UIADD3 UR4, UR4, -0x1, URZ ;  /* 0xffffffff04047890 */ /* 0x000fc4000fffe03f */
[----:B------:R-:W-:Y:S02]  /*4980*/  UIMAD.WIDE.U32 UR22, UR6, UR5, URZ ;  /* 0x00000005061672a5 */ /* 0x000fe4000f8e003f */
[----:B------:R-:W-:Y:S02]  /*4990*/  UIMAD UR13, UR7, UR5, URZ ;  /* 0x00000005070d72a4 */ /* 0x000fe4000f8e023f */
[----:B------:R-:W-:Y:S02]  /*49a0*/  ULOP3.LUT UR16, URZ, UR8, URZ, 0x33, !UPT ;  /* 0x000000083f107292 */ /* 0x000fe4000f8e333f */
[----:B------:R-:W-:Y:S01]  /*49b0*/  UIADD3 UR13, UR23, UR13, URZ ;  /* 0x0000000d170d7290 */ /* 0x000fe2000fffe03f */
[----:B0-----:R-:W-:Y:S01]  /*49c0*/  VIADD R0, R0, 0x3f ;  /* 0x0000003f00007836 */ /* 0x001fe20000000000 */
[----:B------:R-:W-:-:S04]  /*49d0*/  ULDC.64 UR24, c[0x0][0x198] ;  /* 0x0000660000187ab9 */ /* 0x000fc80000000a00 */
[----:B------:R-:W-:Y:S01]  /*49e0*/  SHF.R.S32.HI R3, RZ, 0x1f, R0 ;  /* 0x0000001fff037819 */ /* 0x000fe20000011400 */
[----:B-1----:R-:W-:-:S03]  /*49f0*/  IMAD.U32 R9, RZ, RZ, UR10 ;  /* 0x0000000aff097e24 */ /* 0x002fc6000f8e00ff */
[----:B------:R-:W-:Y:S01]  /*4a00*/  LEA.HI R3, R3, R0, RZ, 0x6 ;  /* 0x0000000003037211 */ /* 0x000fe200078f30ff */
[----:B------:R-:W-:-:S03]  /*4a10*/  IMAD.MOV.U32 R0, RZ, RZ, 0x1 ;  /* 0x00000001ff007424 */ /* 0x000fc600078e00ff */
[----:B------:R-:W-:Y:S01]  /*4a20*/  SHF.R.S32.HI R10, RZ, 0x6, R3 ;  /* 0x00000006ff0a7819 */ /* 0x000fe20000011403 */
[----:B------:R-:W-:Y:S01]  /*4a30*/  IMAD.MOV.U32 R3, RZ, RZ, RZ ;  /* 0x000000ffff037224 */ /* 0x000fe200078e00ff */
[----:B------:R-:W-:-:S03]  /*4a40*/  LEA R12, R9, 0x200, 0xa ;  /* 0x00000200090c7811 */ /* 0x000fc600078e50ff */
[----:B------:R-:W-:-:S07]  /*4a50*/  VIADD R13, R10, 0x1 ;  /* 0x000000010a0d7836 */ /* 0x000fce0000000000 */
.L_x_120:
[----:B------:R-:W-:-:S03]  /*4a60*/  UMOV UR5, 0xffffffff ;  /* 0xffffffff00057882 */ /* 0x000fc60000000000 */
[----:B------:R-:W-:Y:S05]  /*4a70*/  BRA.DIV UR5, `(.L_x_110) ;  /* 0x0000001605a47947 */ /* 0x000fea000b800000 */
[----:B------:R-:W-:-:S13]  /*4a80*/  ELECT P6, URZ, PT ;  /* 0x00000000003f782f */ /* 0x000fda00038c0000 */
.L_x_145:
[----:B------:R-:W0:Y:S01]  /*4a90*/  LDC R4, c[0x0][0x28c] ;  /* 0x0000a300ff047b82 */ /* 0x000e220000000800 */
[----:B------:R-:W-:Y:S01]  /*4aa0*/  BSSY B1, `(.L_x_111) ;  /* 0x000003a000017945 */ /* 0x000fe20003800000 */
[----:B0-----:R-:W-:-:S13]  /*4ab0*/  ISETP.LT.OR P6, PT, R4, 0x1, !P6 ;  /* 0x000000010400780c */ /* 0x001fda00077c1670 */
[----:B------:R-:W-:Y:S05]  /*4ac0*/  @P6 BRA `(.L_x_112) ;  /* 0x0000000000dc6947 */ /* 0x000fea0003800000 */
[----:B------:R-:W-:Y:S02]  /*4ad0*/  IMAD R20, R20, 0x8, R9 ;  /* 0x0000000814147824 */ /* 0x000fe400078e0209 */
[----:B------:R-:W-:Y:S02]  /*4ae0*/  IMAD.SHL.U32 R21, R7, 0x40, RZ ;  /* 0x0000004007157824 */ /* 0x000fe400078e00ff */
[----:B------:R-:W-:Y:S02]  /*4af0*/  IMAD.MOV.U32 R24, RZ, RZ, RZ ;  /* 0x000000ffff187224 */ /* 0x000fe400078e00ff */
[----:B------:R-:W-:Y:S02]  /*4b00*/  IMAD.MOV.U32 R4, RZ, RZ, R13 ;  /* 0x000000ffff047224 */ /* 0x000fe400078e000d */
[----:B------:R-:W-:Y:S02]  /*4b10*/  IMAD.MOV.U32 R5, RZ, RZ, R0 ;  /* 0x000000ffff057224 */ /* 0x000fe400078e0000 */
[----:B------:R-:W-:-:S02]  /*4b20*/  IMAD.MOV.U32 R7, RZ, RZ, R3 ;  /* 0x000000ffff077224 */ /* 0x000fc400078e0003 */
[----:B------:R-:W-:-:S07]  /*4b30*/  IMAD.SHL.U32 R20, R20, 0x10, RZ ;  /* 0x0000001014147824 */ /* 0x000fce00078e00ff */
.L_x_115:
[----:B------:R-:W0:Y:S01]  /*4b40*/  S2UR UR5, SR_CgaCtaId ;  /* 0x00000000000579c3 */ /* 0x000e220000008800 */
[----:B------:R-:W-:Y:S02]  /*4b50*/  MOV R14, 0x400 ;  /* 0x00000400000e7802 */ /* 0x000fe40000000f00 */
[----:B------:R-:W-:-:S13]  /*4b60*/  LOP3.LUT P1, RZ, R18, 0x7f, RZ, 0xc0, !PT ;  /* 0x0000007f12ff7812 */ /* 0x000fda000782c0ff */
[----:B------:R-:W1:Y:S01]  /*4b70*/  @!P1 LDC R15, c[0x0][0x500] ;  /* 0x00014000ff0f9b82 */ /* 0x000e620000000800 */
[----:B0-----:R-:W-:-:S05]  /*4b80*/  IMAD.U32 R9, RZ, RZ, UR5 ;  /* 0x00000005ff097e24 */ /* 0x001fca000f8e00ff */
[----:B------:R-:W-:Y:S02]  /*4b90*/  LEA R22, R9, R14, 0x18 ;  /* 0x0000000e09167211 */ /* 0x000fe400078ec0ff */
[----:B------:R-:W-:-:S03]  /*4ba0*/  SHF.L.U32 R14, R5, 0x1f, RZ ;  /* 0x0000001f050e7819 */ /* 0x000fc600000006ff */
[----:B------:R-:W-:-:S04]  /*4bb0*/  IMAD R23, R7, 0x8, R22 ;  /* 0x0000000807177824 */ /* 0x000fc800078e0216 */
[----:B------:R-:W0:Y:S02]  /*4bc0*/  SYNCS.PHASECHK.TRANS64.TRYWAIT P0, [R23+URZ+0x90], R14 ;  /* 0x0000900e170075a7 */ /* 0x000e24000800017f */
[----:B01----:R-:W-:Y:S05]  /*4bd0*/  @!P0 BRA `(.L_x_113) ;  /* 0x00000014006c8947 */ /* 0x003fea0003800000 */
.L_x_146:
[----:B0-----:R-:W-:Y:S01]  /*4be0*/  PRMT R14, R8, 0x9910, RZ ;  /* 0x00009910080e7816 */ /* 0x001fe200000000ff */
[----:B------:R0:W-:Y:S03]  /*4bf0*/  @!P1 SYNCS.ARRIVE.TRANS64 RZ, [R23+URZ], R15 ;  /* 0x0000000f17ff99a7 */ /* 0x0001e6000800003f */
[----:B------:R-:W-:-:S13]  /*4c00*/  ISETP.NE.AND P0, PT, R14, 0x2, PT ;  /* 0x000000020e00780c */ /* 0x000fda0003f05270 */
[----:B0-----:R-:W-:Y:S05]  /*4c10*/  @P0 BRA `(.L_x_114) ;  /* 0x0000000000040947 */ /* 0x001fea0003800000 */
[----:B------:R-:W-:Y:S01]  /*4c20*/  BPT.TRAP 0x1 ;  /* 0x000000040000795c */ /* 0x000fe20000300000 */
.L_x_114:
[C---:B------:R-:W-:Y:S01]  /*4c30*/  IMAD R14, R7.reuse, 0x2000, R12 ;  /* 0x00002000070e7824 */ /* 0x040fe200078e020c */
[----:B------:R-:W-:Y:S01]  /*4c40*/  R2UR UR8, R22 ;  /* 0x00000000160872ca */ /* 0x000fe200000e0000 */
[----:B------:R-:W-:Y:S01]  /*4c50*/  IMAD R22, R7, 0x1000, R22 ;  /* 0x0000100007167824 */ /* 0x000fe200078e0216 */
[----:B------:R-:W-:Y:S01]  /*4c60*/  R2UR UR18, R20 ;  /* 0x00000000141272ca */ /* 0x000fe200000e0000 */
[----:B------:R-:W-:Y:S01]  /*4c70*/  VIADD R4, R4, 0xffffffff ;  /* 0xffffffff04047836 */ /* 0x000fe20000000000 */
[----:B------:R-:W-:Y:S01]  /*4c80*/  R2UR UR5, R14 ;  /* 0x000000000e0572ca */ /* 0x000fe200000e0000 */
[----:B------:R-:W-:Y:S01]  /*4c90*/  UIADD3 UR6, UP0, UR24, 0xf0, URZ ;  /* 0x000000f018067890 */ /* 0x000fe2000ff1e03f */
[----:B------:R-:W-:Y:S01]  /*4ca0*/  R2UR UR11, R22 ;  /* 0x00000000160b72ca */ /* 0x000fe200000e0000 */
[----:B------:R-:W-:Y:S01]  /*4cb0*/  UIADD3 UR26, UP1, UR24, 0x1f0, URZ ;  /* 0x000001f0181a7890 */ /* 0x000fe2000ff3e03f */
[----:B------:R-:W-:Y:S01]  /*4cc0*/  R2UR UR9, R23 ;  /* 0x00000000170972ca */ /* 0x000fe200000e0000 */
[----:B------:R-:W-:Y:S01]  /*4cd0*/  UIADD3.X UR7, URZ, UR25, URZ, UP0, !UPT ;  /* 0x000000193f077290 */ /* 0x000fe200087fe43f */
[----:B------:R-:W-:Y:S01]  /*4ce0*/  R2UR UR10, R24 ;  /* 0x00000000180a72ca */ /* 0x000fe200000e0000 */
[----:B------:R-:W-:Y:S01]  /*4cf0*/  VIADD R7, R7, 0x1 ;  /* 0x0000000107077836 */ /* 0x000fe20000000000 */
[----:B------:R-:W-:Y:S01]  /*4d00*/  R2UR UR12, R6 ;  /* 0x00000000060c72ca */ /* 0x000fe200000e0000 */
[----:B------:R-:W-:Y:S01]  /*4d10*/  UIADD3.X UR27, URZ, UR25, URZ, UP1, !UPT ;  /* 0x000000193f1b7290 */ /* 0x000fe20008ffe43f */
[----:B------:R-:W-:Y:S01]  /*4d20*/  R2UR UR19, R21 ;  /* 0x00000000151372ca */ /* 0x000fe200000e0000 */
[----:B------:R-:W-:Y:S01]  /*4d30*/  UMOV UR20, 0xff0000 ;  /* 0x00ff000000147882 */ /* 0x000fe20000000000 */
[----:B------:R-:W-:Y:S01]  /*4d40*/  ISETP.GT.AND P1, PT, R4, 0x1, PT ;  /* 0x000000010400780c */ /* 0x000fe20003f24270 */
[----:B------:R-:W-:Y:S01]  /*4d50*/  UIADD3 UR8, UR8, UR5, URZ ;  /* 0x0000000508087290 */ /* 0x000fe2000fffe03f */
[----:B------:R-:W-:Y:S01]  /*4d60*/  ISETP.NE.AND P0, PT, R7, 0x12, PT ;  /* 0x000000120700780c */ /* 0x000fe20003f05270 */
[----:B------:R-:W-:Y:S01]  /*4d70*/  UIADD3 UR5, UR11, 0x24200, URZ ;  /* 0x000242000b057890 */ /* 0x000fe2000fffe03f */
[----:B------:R-:W-:Y:S01]  /*4d80*/  VIADD R24, R24, 0x40 ;  /* 0x0000004018187836 */ /* 0x000fe20000000000 */
[----:B------:R-:W-:Y:S01]  /*4d90*/  UMOV UR14, 0x0 ;  /* 0x00000000000e7882 */ /* 0x000fe20000000000 */
[----:B------:R-:W-:Y:S01]  /*4da0*/  UMOV UR15, 0x10000000 ;  /* 0x10000000000f7882 */ /* 0x000fe20000000000 */
[----:B------:R-:W-:Y:S01]  /*4db0*/  UMOV UR11, UR18 ;  /* 0x00000012000b7c82 */ /* 0x000fe20008000000 */
[----:B------:R-:W-:-:S02]  /*4dc0*/  SEL R14, RZ, 0x1, P0 ;  /* 0x00000001ff0e7807 */ /* 0x000fc40000000000 */
[----:B------:R0:W-:Y:S01]  /*4dd0*/  UTMALDG.3D.MULTICAST [UR8], [UR6], UR20, desc[UR14] ;  /* 0x00000e08060073b4 */ /* 0x0001e20008011814 */
[----:B------:R-:W-:Y:S02]  /*4de0*/  SEL R7, R7, RZ, P0 ;  /* 0x000000ff07077207 */ /* 0x000fe40000000000 */
[----:B------:R-:W-:Y:S01]  /*4df0*/  LOP3.LUT R5, R5, R14, RZ, 0x3c, !PT ;  /* 0x0000000e05057212 */ /* 0x000fe200078e3cff */
[----:B0-----:R-:W-:Y:S01]  /*4e00*/  UMOV UR8, UR5 ;  /* 0x0000000500087c82 */ /* 0x001fe20008000000 */
[----:B------:R-:W-:Y:S02]  /*4e10*/  UMOV UR11, UR19 ;  /* 0x00000013000b7c82 */ /* 0x000fe40008000000 */
[----:B------:R0:W-:Y:S02]  /*4e20*/  UTMALDG.3D [UR8], [UR26], desc[UR14] ;  /* 0x00000e081a0075b4 */ /* 0x0001e40008011000 */
[----:B0-----:R-:W-:Y:S05]  /*4e30*/  @P1 BRA `(.L_x_115) ;  /* 0xfffffffc00401947 */ /* 0x001fea000383ffff */
.L_x_112:
[----:B------:R-:W-:Y:S05]  /*4e40*/  BSYNC B1 ;  /* 0x0000000000017941 */ /* 0x000fea0003800000 */
.L_x_111:
[----:B------:R-:W-:Y:S01]  /*4e50*/  LOP3.LUT P1, RZ, R11, 0xff, RZ, 0xc0, !PT ;  /* 0x000000ff0bff7812 */ /* 0x000fe2000782c0ff */
[C---:B------:R-:W-:Y:S01]  /*4e60*/  IMAD.IADD R6, R10.reuse, 0x1, R3 ;  /* 0x000000010a067824 */ /* 0x040fe200078e0203 */
[----:B------:R-:W-:Y:S01]  /*4e70*/  ULDC.64 UR6, c[0x0][0x650] ;  /* 0x0001940000067ab9 */ /* 0x000fe20000000a00 */
[----:B------:R-:W-:Y:S01]  /*4e80*/  ISETP.GE.U32.AND P2, PT, R10, 0x12, PT ;  /* 0x000000120a00780c */ /* 0x000fe20003f46070 */
[----:B------:R-:W-:Y:S01]  /*4e90*/  BSSY B1, `(.L_x_116) ;  /* 0x000006c000017945 */ /* 0x000fe20003800000 */
[----:B------:R-:W-:Y:S01]  /*4ea0*/  IMAD.MOV.U32 R20, RZ, RZ, -0x1 ;  /* 0xffffffffff147424 */ /* 0x000fe200078e00ff */
[----:B------:R-:W-:Y:S01]  /*4eb0*/  ISETP.GT.U32.AND P0, PT, R6, 0x11, PT ;  /* 0x000000110600780c */ /* 0x000fe20003f04070 */
[----:B------:R-:W-:Y:S01]  /*4ec0*/  IMAD.MOV.U32 R7, RZ, RZ, -0x1 ;  /* 0xffffffffff077424 */ /* 0x000fe200078e00ff */
[----:B------:R-:W-:Y:S02]  /*4ed0*/  PRMT R11, RZ, 0x7610, R11 ;  /* 0x00007610ff0b7816 */ /* 0x000fe4000000000b */
[----:B------:R-:W-:-:S03]  /*4ee0*/  ISETP.LT.U32.AND P0, PT, R10, 0x12, P0 ;  /* 0x000000120a00780c */ /* 0x000fc60000701070 */
[----:B------:R-:W0:Y:S01]  /*4ef0*/  @P1 S2R R9, SR_CgaCtaId ;  /* 0x0000000000091919 */ /* 0x000e220000008800 */
[----:B------:R-:W-:-:S04]  /*4f00*/  @P1 MOV R4, 0x400 ;  /* 0x0000040000041802 */ /* 0x000fc80000000f00 */
[----:B0-----:R-:W-:Y:S01]  /*4f10*/  @P1 LEA R3, R9, R4, 0x18 ;  /* 0x0000000409031211 */ /* 0x001fe200078ec0ff */
[----:B------:R-:W-:-:S03]  /*4f20*/  IMAD.WIDE.U32 R4, R6, 0x38e38e39, RZ ;  /* 0x38e38e3906047825 */ /* 0x000fc600078e00ff */
[----:B------:R0:W-:Y:S01]  /*4f30*/  @P1 SYNCS.ARRIVE.TRANS64.A1T0 RZ, [R3+URZ+0x138], RZ ;  /* 0x000138ff03ff19a7 */ /* 0x0001e2000810003f */
[----:B------:R-:W-:Y:S02]  /*4f40*/  IADD3 R16, P1, R16, UR22, RZ ;  /* 0x0000001610107c10 */ /* 0x000fe4000ff3e0ff */
[----:B------:R-:W-:Y:S02]  /*4f50*/  SHF.R.U32.HI R5, RZ, 0x2, R5 ;  /* 0x00000002ff057819 */ /* 0x000fe40000011605 */
[----:B------:R-:W-:Y:S02]  /*4f60*/  IADD3.X R17, R17, UR13, RZ, P1, !PT ;  /* 0x0000000d11117c10 */ /* 0x000fe40008ffe4ff */
[----:B------:R-:W-:Y:S02]  /*4f70*/  PRMT R4, RZ, 0x7610, R4 ;  /* 0x00007610ff047816 */ /* 0x000fe40000000004 */
[----:B0-----:R-:W-:Y:S02]  /*4f80*/  SEL R3, RZ, 0x1, !P0 ;  /* 0x00000001ff037807 */ /* 0x001fe40004000000 */
[----:B------:R-:W-:-:S02]  /*4f90*/  ISETP.GE.U32.AND P0, PT, R16, UR6, PT ;  /* 0x0000000610007c0c */ /* 0x000fc4000bf06070 */
[----:B------:R-:W-:Y:S01]  /*4fa0*/  LOP3.LUT R0, R0, R3, RZ, 0x3c, !PT ;  /* 0x0000000300007212 */ /* 0x000fe200078e3cff */
[----:B------:R-:W-:Y:S01]  /*4fb0*/  IMAD R3, R5, -0x12, R6 ;  /* 0xffffffee05037824 */ /* 0x000fe200078e0206 */
[----:B------:R-:W-:Y:S01]  /*4fc0*/  ISETP.GE.U32.AND.EX P0, PT, R17, UR7, PT, P0 ;  /* 0x0000000711007c0c */ /* 0x000fe2000bf06100 */
[----:B------:R-:W-:Y:S01]  /*4fd0*/  IMAD.MOV.U32 R6, RZ, RZ, -0x1 ;  /* 0xffffffffff067424 */ /* 0x000fe200078e00ff */
[----:B------:R-:W-:-:S11]  /*4fe0*/  @P2 LOP3.LUT R0, R0, 0x1, R5, 0x78, !PT ;  /* 0x0000000100002812 */ /* 0x000fd600078e7805 */
[----:B------:R-:W-:Y:S05]  /*4ff0*/  @P0 BRA `(.L_x_117) ;  /* 0x0000000400540947 */ /* 0x000fea0003800000 */
[----:B------:R-:W0:Y:S01]  /*5000*/  S2R R15, SR_CTAID.X ;  /* 0x00000000000f7919 */ /* 0x000e220000002500 */
[----:B------:R-:W-:Y:S01]  /*5010*/  ULDC.64 UR6, c[0x0][0x628] ;  /* 0x00018a0000067ab9 */ /* 0x000fe20000000a00 */
[----:B------:R-:W-:Y:S01]  /*5020*/  ULDC UR8, c[0x0][0x630] ;  /* 0x00018c0000087ab9 */ /* 0x000fe20000000800 */
[----:B------:R-:W-:Y:S01]  /*5030*/  ISETP.NE.U32.AND P0, PT, RZ, UR6, PT ;  /* 0x00000006ff007c0c */ /* 0x000fe2000bf05070 */
[----:B------:R-:W1:Y:S01]  /*5040*/  S2R R20, SR_CTAID.Y ;  /* 0x0000000000147919 */ /* 0x000e620000002600 */
[----:B------:R-:W-:Y:S01]  /*5050*/  ULDC UR9, c[0x0][0x150] ;  /* 0x0000540000097ab9 */ /* 0x000fe20000000800 */
[----:B------:R-:W-:Y:S01]  /*5060*/  IMAD.MOV.U32 R4, RZ, RZ, R16 ;  /* 0x000000ffff047224 */ /* 0x000fe200078e0010 */
[----:B------:R-:W-:Y:S01]  /*5070*/  ISETP.NE.AND.EX P0, PT, RZ, UR7, PT, P0 ;  /* 0x00000007ff007c0c */ /* 0x000fe2000bf05300 */
[----:B------:R-:W-:Y:S01]  /*5080*/  IMAD.MOV.U32 R5, RZ, RZ, R17 ;  /* 0x000000ffff057224 */ /* 0x000fe200078e0011 */
[----:B0-----:R-:W-:-:S11]  /*5090*/  I2FP.F32.U32 R22, R15 ;  /* 0x0000000f00167245 */ /* 0x001fd60000201000 */
[----:B------:R-:W-:Y:S05]  /*50a0*/  @!P0 BRA `(.L_x_118) ;  /* 0x0000000000288947 */ /* 0x000fea0003800000 */
[----:B------:R-:W-:Y:S02]  /*50b0*/  ULDC UR5, c[0x0][0x634] ;  /* 0x00018d0000057ab9 */ /* 0x000fe40000000800 */
[----:B------:R-:W-:-:S05]  /*50c0*/  IADD3 R5, P0, R16, UR5, RZ ;  /* 0x0000000510057c10 */ /* 0x000fca000ff1e0ff */
[----:B------:R-:W-:-:S04]  /*50d0*/  IMAD.X R21, RZ, RZ, R17, P0 ;  /* 0x000000ffff157224 */ /* 0x000fc800000e0611 */
[----:B------:R-:W-:-:S04]  /*50e0*/  IMAD.WIDE.U32 R6, R21, UR6, RZ ;  /* 0x0000000615067c25 */ /* 0x000fc8000f8e00ff */
[----:B------:R-:W-:-:S04]  /*50f0*/  IMAD.WIDE.U32 R6, P0, R5, UR7, R6 ;  /* 0x0000000705067c25 */ /* 0x000fc8000f800006 */
[----:B------:R-:W-:-:S04]  /*5100*/  IMAD.WIDE.U32 R4, R5, UR6, RZ ;  /* 0x0000000605047c25 */ /* 0x000fc8000f8e00ff */
[----:B------:R-:W-:Y:S01]  /*5110*/  IMAD.MOV.U32 R4, RZ, RZ, R7 ;  /* 0x000000ffff047224 */ /* 0x000fe200078e0007 */
[----:B------:R-:W-:Y:S01]  /*5120*/  IADD3 RZ, P1, R5, R6, RZ ;  /* 0x0000000605ff7210 */ /* 0x000fe20007f3e0ff */
[----:B------:R-:W-:-:S04]  /*5130*/  IMAD.X R5, RZ, RZ, RZ, P0 ;  /* 0x000000ffff057224 */ /* 0x000fc800000e06ff */
[----:B------:R-:W-:-:S08]  /*5140*/  IMAD.WIDE.U32.X R4, R21, UR7, R4, P1 ;  /* 0x0000000715047c25 */ /* 0x000fd000088e0404 */
.L_x_118:
[--C-:B------:R-:W-:Y:S01]  /*5150*/  SHF.R.U64 R14, R4, UR8, R5.reuse ;  /* 0x00000008040e7c19 */ /* 0x100fe20008001205 */
[----:B------:R-:W-:Y:S01]  /*5160*/  FMUL R22, R22, UR9 ;  /* 0x0000000916167c20 */ /* 0x000fe20008400000 */
[----:B------:R-:W-:Y:S01]  /*5170*/  SHF.R.U32.HI R4, RZ, UR8, R5 ;  /* 0x00000008ff047c19 */ /* 0x000fe20008011605 */
[----:B------:R-:W0:Y:S01]  /*5180*/  LDC R6, c[0x0][0x144] ;  /* 0x00005100ff067b82 */ /* 0x000e220000000800 */
[----:B------:R-:W-:Y:S01]  /*5190*/  IADD3 R5, P0, RZ, -R14, RZ ;  /* 0x8000000eff057210 */ /* 0x000fe20007f1e0ff */
[----:B------:R-:W-:Y:S01]  /*51a0*/  ULDC UR5, c[0x0][0x154] ;  /* 0x0000550000057ab9 */ /* 0x000fe20000000800 */
[----:B-1----:R-:W-:Y:S01]  /*51b0*/  I2FP.F32.U32 R7, R20 ;  /* 0x0000001400077245 */ /* 0x002fe20000201000 */
[----:B------:R-:W1:Y:S01]  /*51c0*/  F2I.U32.TRUNC.NTZ R22, R22 ;  /* 0x0000001600167305 */ /* 0x000e62000020f000 */
[----:B------:R-:W-:Y:S01]  /*51d0*/  ULDC.64 UR6, c[0x0][0x620] ;  /* 0x0001880000067ab9 */ /* 0x000fe20000000a00 */
[----:B------:R-:W-:Y:S01]  /*51e0*/  IMAD.X R4, RZ, RZ, ~R4, P0 ;  /* 0x000000ffff047224 */ /* 0x000fe200000e0e04 */
[----:B------:R-:W-:Y:S01]  /*51f0*/  ISETP.NE.AND P2, PT, R2, 0x1, PT ;  /* 0x000000010200780c */ /* 0x000fe20003f45270 */
[----:B------:R-:W-:Y:S01]  /*5200*/  FMUL R23, R7, UR5 ;  /* 0x0000000507177c20 */ /* 0x000fe20008400000 */
[----:B------:R-:W2:Y:S01]  /*5210*/  LDC R25, c[0x0][0x148] ;  /* 0x00005200ff197b82 */ /* 0x000ea20000000800 */
[----:B------:R-:W-:Y:S01]  /*5220*/  IMAD R4, R4, UR6, RZ ;  /* 0x0000000604047c24 */ /* 0x000fe2000f8e02ff */
[----:B------:R-:W-:-:S03]  /*5230*/  ULDC UR5, c[0x0][0x618] ;  /* 0x0001860000057ab9 */ /* 0x000fc60000000800 */
[----:B------:R-:W3:Y:S01]  /*5240*/  F2I.U32.TRUNC.NTZ R23, R23 ;  /* 0x0000001700177305 */ /* 0x000ee2000020f000 */
[C---:B------:R-:W-:Y:S02]  /*5250*/  IMAD R7, R5.reuse, UR7, R4 ;  /* 0x0000000705077c24 */ /* 0x040fe4000f8e0204 */
[----:B------:R-:W-:Y:S01]  /*5260*/  IMAD.WIDE.U32 R4, R5, UR6, R16 ;  /* 0x0000000605047c25 */ /* 0x000fe2000f8e0010 */
[----:B------:R-:W-:Y:S02]  /*5270*/  ULDC.64 UR6, c[0x0][0x640] ;  /* 0x0001900000067ab9 */ /* 0x000fe40000000a00 */
[----:B------:R-:W-:Y:S01]  /*5280*/  ISETP.NE.U32.AND P0, PT, RZ, UR6, PT ;  /* 0x00000006ff007c0c */ /* 0x000fe2000bf05070 */
[----:B------:R-:W-:Y:S02]  /*5290*/  IMAD.IADD R5, R5, 0x1, R7 ;  /* 0x0000000105057824 */ /* 0x000fe400078e0207 */
[----:B-1----:R-:W-:Y:S01]  /*52a0*/  IMAD.MOV R22, RZ, RZ, -R22 ;  /* 0x000000ffff167224 */ /* 0x002fe200078e0a16 */
[----:B------:R-:W-:-:S02]  /*52b0*/  ISETP.NE.AND.EX P0, PT, RZ, UR7, PT, P0 ;  /* 0x00000007ff007c0c */ /* 0x000fc4000bf05300 */
[----:B------:R-:W-:Y:S01]  /*52c0*/  SHF.R.U64 R21, R4, UR5, R5 ;  /* 0x0000000504157c19 */ /* 0x000fe20008001205 */
[----:B0-----:R-:W-:Y:S01]  /*52d0*/  IMAD R15, R6, R22, R15 ;  /* 0x00000016060f7224 */ /* 0x001fe200078e020f */
[----:B------:R-:W-:Y:S01]  /*52e0*/  SHF.R.U32.HI R4, RZ, UR5, R5 ;  /* 0x00000005ff047c19 */ /* 0x000fe20008011605 */
[----:B------:R-:W-:Y:S01]  /*52f0*/  ULDC UR5, c[0x0][0x608] ;  /* 0x0001820000057ab9 */ /* 0x000fe20000000800 */
[----:B---3--:R-:W-:Y:S02]  /*5300*/  IMAD.MOV R6, RZ, RZ, -R23 ;  /* 0x000000ffff067224 */ /* 0x008fe400078e0a17 */
[--C-:B------:R-:W-:Y:S02]  /*5310*/  SHF.R.U64 R22, R21, UR5, R4.reuse ;  /* 0x0000000515167c19 */ /* 0x100fe40008001204 */
[----:B------:R-:W-:Y:S01]  /*5320*/  SHF.R.U32.HI R5, RZ, UR5, R4 ;  /* 0x00000005ff057c19 */ /* 0x000fe20008011604 */
[----:B------:R-:W-:Y:S01]  /*5330*/  ULDC UR5, c[0x0][0x658] ;  /* 0x0001960000057ab9 */ /* 0x000fe20000000800 */
[----:B--2---:R-:W-:-:S02]  /*5340*/  @P2 IMAD R15, R25, R6, R20 ;  /* 0x00000006190f2224 */ /* 0x004fc400078e0214 */
[--C-:B------:R-:W-:Y:S02]  /*5350*/  SHF.R.U64 R20, R22, UR5, R5.reuse ;  /* 0x0000000516147c19 */ /* 0x100fe40008001205 */
[----:B------:R-:W-:-:S03]  /*5360*/  SHF.R.U32.HI R23, RZ, UR5, R5 ;  /* 0x00000005ff177c19 */ /* 0x000fc60008011605 */
[----:B------:R-:W-:Y:S02]  /*5370*/  IMAD.MOV.U32 R6, RZ, RZ, R20 ;  /* 0x000000ffff067224 */ /* 0x000fe400078e0014 */
[----:B------:R-:W-:Y:S01]  /*5380*/  IMAD.MOV.U32 R5, RZ, RZ, R23 ;  /* 0x000000ffff057224 */ /* 0x000fe200078e0017 */
[----:B------:R-:W-:Y:S06]  /*5390*/  @!P0 BRA `(.L_x_119) ;  /* 0x00000000002c8947 */ /* 0x000fec0003800000 */
        /* <DEDUP_REMOVED lines=9> */
[----:B------:R-:W-:-:S04]  /*5430*/  IMAD.WIDE.U32.X R4, R23, UR7, R4, P1 ;  /* 0x0000000717047c25 */ /* 0x000fc800088e0404 */
[----:B------:R-:W-:-:S07]  /*5440*/  IMAD.MOV.U32 R6, RZ, RZ, R4 ;  /* 0x000000ffff067224 */ /* 0x000fce00078e0004 */
.L_x_119:
[----:B------:R-:W-:Y:S01]  /*5450*/  ULDC UR5, c[0x0][0x648] ;  /* 0x0001920000057ab9 */ /* 0x000fe20000000800 */
[----:B------:R-:W-:Y:S01]  /*5460*/  LOP3.LUT R4, R22, UR16, RZ, 0xc0, !PT ;  /* 0x0000001016047c12 */ /* 0x000fe2000f8ec0ff */
[----:B------:R-:W-:Y:S01]  /*5470*/  ULDC UR6, c[0x0][0x610] ;  /* 0x0001840000067ab9 */ /* 0x000fe20000000800 */
[----:B------:R-:W-:Y:S01]  /*5480*/  SHF.R.U64 R5, R6, UR5, R5 ;  /* 0x0000000506057c19 */ /* 0x000fe20008001205 */
[----:B------:R-:W-:Y:S01]  /*5490*/  ULDC UR5, c[0x0][0x638] ;  /* 0x00018e0000057ab9 */ /* 0x000fe20000000800 */
[----:B------:R-:W-:Y:S01]  /*54a0*/  LOP3.LUT R21, R21, UR4, RZ, 0xc0, !PT ;  /* 0x0000000415157c12 */ /* 0x000fe2000f8ec0ff */
[----:B------:R-:W-:Y:S02]  /*54b0*/  IMAD.MOV.U32 R6, RZ, RZ, R14 ;  /* 0x000000ffff067224 */ /* 0x000fe400078e000e */
[----:B------:R-:W-:Y:S02]  /*54c0*/  IMAD.MOV R7, RZ, RZ, -R5 ;  /* 0x000000ffff077224 */ /* 0x000fe400078e0a05 */
[----:B------:R-:W-:-:S02]  /*54d0*/  IMAD R4, R5, UR17, R4 ;  /* 0x0000001105047c24 */ /* 0x000fc4000f8e0204 */
[----:B------:R-:W-:Y:S01]  /*54e0*/  IMAD R20, R7, UR5, R20 ;  /* 0x0000000507147c24 */ /* 0x000fe2000f8e0214 */
[----:B------:R-:W-:Y:S01]  /*54f0*/  ULDC UR5, c[0x0][0x600] ;  /* 0x0001800000057ab9 */ /* 0x000fe20000000800 */
[----:B------:R-:W-:Y:S02]  /*5500*/  IMAD R15, R4, UR6, R15 ;  /* 0x00000006040f7c24 */ /* 0x000fe4000f8e020f */
[----:B------:R-:W-:Y:S02]  /*5510*/  IMAD R20, R20, UR5, R21 ;  /* 0x0000000514147c24 */ /* 0x000fe4000f8e0215 */
[----:B------:R-:W-:-:S03]  /*5520*/  IMAD.MOV.U32 R4, RZ, RZ, 0x1 ;  /* 0x00000001ff047424 */ /* 0x000fc600078e00ff */
[----:B------:R-:W-:Y:S02]  /*5530*/  SEL R7, R20, R15, !P2 ;  /* 0x0000000f14077207 */ /* 0x000fe40005000000 */
[----:B------:R-:W-:-:S07]  /*5540*/  SEL R20, R15, R20, !P2 ;  /* 0x000000140f147207 */ /* 0x000fce0005000000 */
.L_x_117:
[----:B------:R-:W-:Y:S05]  /*5550*/  BSYNC B1 ;  /* 0x0000000000017941 */ /* 0x000fea0003800000 */
.L_x_116:
[----:B------:R-:W-:-:S13]  /*5560*/  LOP3.LUT P0, RZ, R4, 0xff, RZ, 0xc0, !PT ;  /* 0x000000ff04ff7812 */ /* 0x000fda000780c0ff */
[----:B------:R-:W-:Y:S05]  /*5570*/  @P0 BRA `(.L_x_120) ;  /* 0xfffffff400380947 */ /* 0x000fea000383ffff */
[----:B------:R-:W-:Y:S05]  /*5580*/  BSYNC B0 ;  /* 0x0000000000007941 */ /* 0x000fea0003800000 */
.L_x_109:
[----:B------:R-:W-:-:S03]  /*5590*/  UMOV UR5, 0xffffffff ;  /* 0xffffffff00057882 */ /* 0x000fc60000000000 */
[----:B------:R-:W-:Y:S05]  /*55a0*/  BRA.DIV UR5, `(.L_x_121) ;  /* 0x0000000e050c7947 */ /* 0x000fea000b800000 */
[----:B------:R-:W-:-:S13]  /*55b0*/  ELECT P6, URZ, PT ;  /* 0x00000000003f782f */ /* 0x000fda00038c0000 */
.L_x_149:
[----:B------:R-:W-:Y:S04]  /*55c0*/  BSSY B0, `(.L_x_122) ;  /* 0x00000a9000007945 */ /* 0x000fe80003800000 */
[----:B------:R-:W-:Y:S05]  /*55d0*/  @!P6 BRA `(.L_x_123) ;  /* 0x00000008009ce947 */ /* 0x000fea0003800000 */
[----:B------:R-:W-:-:S04]  /*55e0*/  LOP3.LUT R19, R19, 0x2, RZ, 0xfc, !PT ;  /* 0x0000000213137812 */ /* 0x000fc800078efcff */
[----:B------:R-:W-:-:S13]  /*55f0*/  ISETP.NE.AND P0, PT, R19, 0x3, PT ;  /* 0x000000031300780c */ /* 0x000fda0003f05270 */
[----:B------:R-:W-:Y:S05]  /*5600*/  @!P0 BRA `(.L_x_124) ;  /* 0x0000000000048947 */ /* 0x000fea0003800000 */
[----:B------:R-:W-:Y:S01]  /*5610*/  BPT.TRAP 0x1 ;  /* 0x000000040000795c */ /* 0x000fe20000300000 */
.L_x_124:
[----:B------:R-:W0:Y:S01]  /*5620*/  S2R R5, SR_CgaCtaId ;  /* 0x0000000000057919 */ /* 0x000e220000008800 */
[----:B------:R-:W-:Y:S02]  /*5630*/  MOV R2, 0x400 ;  /* 0x0000040000027802 */ /* 0x000fe40000000f00 */
[----:B------:R-:W-:Y:S02]  /*5640*/  SHF.L.U32 R4, R0, 0x1f, RZ ;  /* 0x0000001f00047819 */ /* 0x000fe400000006ff */
[----:B0-----:R-:W-:-:S05]  /*5650*/  LEA R2, R5, R2, 0x18 ;  /* 0x0000000205027211 */ /* 0x001fca00078ec0ff */
[----:B------:R-:W-:-:S04]  /*5660*/  VIADD R2, R2, 0x90 ;  /* 0x0000009002027836 */ /* 0x000fc80000000000 */
[C---:B------:R-:W-:Y:S02]  /*5670*/  IMAD R7, R3.reuse, 0x8, R2 ;  /* 0x0000000803077824 */ /* 0x040fe400078e0202 */
[----:B------:R-:W-:Y:S02]  /*5680*/  VIADD R3, R3, 0x1 ;  /* 0x0000000103037836 */ /* 0x000fe40000000000 */
[----:B------:R-:W0:Y:S03]  /*5690*/  SYNCS.PHASECHK.TRANS64.TRYWAIT P0, [R7+URZ], R4 ;  /* 0x00000004070075a7 */ /* 0x000e26000800017f */
[----:B------:R-:W-:-:S04]  /*56a0*/  ISETP.NE.AND P1, PT, R3, 0x12, PT ;  /* 0x000000120300780c */ /* 0x000fc80003f25270 */
[----:B------:R-:W-:Y:S02]  /*56b0*/  SEL R5, RZ, 0x1, P1 ;  /* 0x00000001ff057807 */ /* 0x000fe40000800000 */
[----:B------:R-:W-:Y:S02]  /*56c0*/  SEL R3, R3, RZ, P1 ;  /* 0x000000ff03037207 */ /* 0x000fe40000800000 */
[----:B------:R-:W-:-:S03]  /*56d0*/  LOP3.LUT R6, R0, R5, RZ, 0x3c, !PT ;  /* 0x0000000500067212 */ /* 0x000fc600078e3cff */
[----:B------:R-:W-:Y:S01]  /*56e0*/  IMAD R8, R3, 0x8, R2 ;  /* 0x0000000803087824 */ /* 0x000fe200078e0202 */
[----:B------:R-:W-:Y:S01]  /*56f0*/  SHF.L.U32 R5, R6, 0x1f, RZ ;  /* 0x0000001f06057819 */ /* 0x000fe200000006ff */
[----:B0-----:R-:W-:Y:S06]  /*5700*/  @!P0 BRA `(.L_x_125) ;  /* 0x0000000800d48947 */ /* 0x001fec0003800000 */
.L_x_150:
[----:B------:R-:W1:Y:S01]  /*5710*/  SYNCS.PHASECHK.TRANS64.TRYWAIT P0, [R8+URZ], R5 ;  /* 0x00000005080075a7 */ /* 0x000e62000800017f */
[----:B------:R-:W-:-:S05]  /*5720*/  VIADD R0, R3, 0x1 ;  /* 0x0000000103007836 */ /* 0x000fca0000000000 */
[----:B------:R-:W-:-:S04]  /*5730*/  ISETP.NE.AND P1, PT, R0, 0x12, PT ;  /* 0x000000120000780c */ /* 0x000fc80003f25270 */
[----:B------:R-:W-:Y:S02]  /*5740*/  SEL R3, RZ, 0x1, P1 ;  /* 0x00000001ff037807 */ /* 0x000fe40000800000 */
[----:B0-----:R-:W-:Y:S02]  /*5750*/  SEL R7, R0, RZ, P1 ;  /* 0x000000ff00077207 */ /* 0x001fe40000800000 */
[----:B------:R-:W-:-:S03]  /*5760*/  LOP3.LUT R6, R6, R3, RZ, 0x3c, !PT ;  /* 0x0000000306067212 */ /* 0x000fc600078e3cff */
[----:B------:R-:W-:Y:S01]  /*5770*/  IMAD R9, R7, 0x8, R2 ;  /* 0x0000000807097824 */ /* 0x000fe200078e0202 */
[----:B------:R-:W-:Y:S01]  /*5780*/  SHF.L.U32 R4, R6, 0x1f, RZ ;  /* 0x0000001f06047819 */ /* 0x000fe200000006ff */
[----:B-1----:R-:W-:Y:S06]  /*5790*/  @!P0 BRA `(.L_x_126) ;  /* 0x0000000800c48947 */ /* 0x002fec0003800000 */
.L_x_151:
[----:B------:R-:W1:Y:S01]  /*57a0*/  SYNCS.PHASECHK.TRANS64.TRYWAIT P0, [R9+URZ], R4 ;  /* 0x00000004090075a7 */ /* 0x000e62000800017f */
[----:B------:R-:W-:-:S05]  /*57b0*/  VIADD R0, R7, 0x1 ;  /* 0x0000000107007836 */ /* 0x000fca0000000000 */
[----:B------:R-:W-:-:S04]  /*57c0*/  ISETP.NE.AND P1, PT, R0, 0x12, PT ;  /* 0x000000120000780c */ /* 0x000fc80003f25270 */
[----:B------:R-:W-:Y:S02]  /*57d0*/  SEL R3, RZ, 0x1, P1 ;  /* 0x00000001ff037807 */ /* 0x000fe40000800000 */
[----:B------:R-:W-:Y:S02]  /*57e0*/  SEL R7, R0, RZ, P1 ;  /* 0x000000ff00077207 */ /* 0x000fe40000800000 */
[----:B------:R-:W-:-:S03]  /*57f0*/  LOP3.LUT R6, R6, R3, RZ, 0x3c, !PT ;  /* 0x0000000306067212 */ /* 0x000fc600078e3cff */
[----:B0-----:R-:W-:Y:S01]  /*5800*/  IMAD R8, R7, 0x8, R2 ;  /* 0x0000000807087824 */ /* 0x001fe200078e0202 */
[----:B------:R-:W-:Y:S01]  /*5810*/  SHF.L.U32 R5, R6, 0x1f, RZ ;  /* 0x0000001f06057819 */ /* 0x000fe200000006ff */
[----:B-1----:R-:W-:Y:S06]  /*5820*/  @!P0 BRA `(.L_x_127) ;  /* 0x0000000800b48947 */ /* 0x002fec0003800000 */
.L_x_152:
        /* <DEDUP_REMOVED lines=9> */
.L_x_153:
        /* <DEDUP_REMOVED lines=9> */
.L_x_154:
        /* <DEDUP_REMOVED lines=9> */
.L_x_155:
        /* <DEDUP_REMOVED lines=9> */
.L_x_156:
        /* <DEDUP_REMOVED lines=9> */
.L_x_157:
        /* <DEDUP_REMOVED lines=9> */
.L_x_158:
        /* <DEDUP_REMOVED lines=9> */
.L_x_159:
        /* <DEDUP_REMOVED lines=9> */
.L_x_160:
        /* <DEDUP_REMOVED lines=9> */
.L_x_161:
        /* <DEDUP_REMOVED lines=9> */
.L_x_162:
        /* <DEDUP_REMOVED lines=9> */
.L_x_163:
        /* <DEDUP_REMOVED lines=9> */
.L_x_164:
[----:B------:R-:W1:Y:S01]  /*5ef0*/  SYNCS.PHASECHK.TRANS64.TRYWAIT P0, [R8+URZ], R5 ;  /* 0x00000005080075a7 */ /* 0x000e62000800017f */
[----:B------:R-:W-:-:S05]  /*5f00*/  VIADD R0, R7, 0x1 ;  /* 0x0000000107007836 */ /* 0x000fca0000000000 */
[----:B------:R-:W-:-:S04]  /*5f10*/  ISETP.NE.AND P1, PT, R0, 0x12, PT ;  /* 0x000000120000780c */ /* 0x000fc80003f25270 */
[----:B------:R-:W-:Y:S02]  /*5f20*/  SEL R3, RZ, 0x1, P1 ;  /* 0x00000001ff037807 */ /* 0x000fe40000800000 */
[----:B------:R-:W-:Y:S02]  /*5f30*/  SEL R7, R0, RZ, P1 ;  /* 0x000000ff00077207 */ /* 0x000fe40000800000 */
[----:B0-----:R-:W-:-:S03]  /*5f40*/  LOP3.LUT R9, R6, R3, RZ, 0x3c, !PT ;  /* 0x0000000306097212 */ /* 0x001fc600078e3cff */
[----:B------:R-:W-:Y:S01]  /*5f50*/  IMAD R11, R7, 0x8, R2 ;  /* 0x00000008070b7824 */ /* 0x000fe200078e0202 */
[----:B------:R-:W-:Y:S01]  /*5f60*/  SHF.L.U32 R6, R9, 0x1f, RZ ;  /* 0x0000001f09067819 */ /* 0x000fe200000006ff */
[----:B-1----:R-:W-:Y:S06]  /*5f70*/  @!P0 BRA `(.L_x_140) ;  /* 0x0000000400e48947 */ /* 0x002fec0003800000 */
.L_x_165:
[----:B------:R-:W1:Y:S01]  /*5f80*/  SYNCS.PHASECHK.TRANS64.TRYWAIT P0, [R11+URZ], R6 ;  /* 0x000000060b0075a7 */ /* 0x000e62000800017f */
[----:B------:R-:W-:-:S05]  /*5f90*/  VIADD R0, R7, 0x1 ;  /* 0x0000000107007836 */ /* 0x000fca0000000000 */
[----:B------:R-:W-:-:S04]  /*5fa0*/  ISETP.NE.AND P1, PT, R0, 0x12, PT ;  /* 0x000000120000780c */ /* 0x000fc80003f25270 */
[----:B------:R-:W-:Y:S02]  /*5fb0*/  SEL R4, RZ, 0x1, P1 ;  /* 0x00000001ff047807 */ /* 0x000fe40000800000 */
[----:B------:R-:W-:Y:S02]  /*5fc0*/  SEL R3, R0, RZ, P1 ;  /* 0x000000ff00037207 */ /* 0x000fe40000800000 */
[----:B------:R-:W-:Y:S01]  /*5fd0*/  LOP3.LUT R0, R9, R4, RZ, 0x3c, !PT ;  /* 0x0000000409007212 */ /* 0x000fe200078e3cff */
[----:B-1----:R-:W-:Y:S06]  /*5fe0*/  @!P0 BRA `(.L_x_141) ;  /* 0x0000000400dc8947 */ /* 0x002fec0003800000 */
.L_x_166:
[----:B------:R-:W-:Y:S01]  /*5ff0*/  IMAD R3, R3, 0x8, R2 ;  /* 0x0000000803037824 */ /* 0x000fe200078e0202 */
[----:B------:R-:W-:-:S07]  /*6000*/  SHF.L.U32 R0, R0, 0x1f, RZ ;  /* 0x0000001f00007819 */ /* 0x000fce00000006ff */
.L_x_142:
[----:B--2---:R2:W3:Y:S02]  /*6010*/  SYNCS.PHASECHK.TRANS64.TRYWAIT P0, [R3+URZ], R0 ;  /* 0x00000000030075a7 */ /* 0x0044e4000800017f */
[----:B---3--:R-:W-:Y:S05]  /*6020*/  @!P0 NANOSLEEP.SYNCS 0x989680 ;  /* 0x009896800000895d */ /* 0x008fea0003900000 */
[----:B------:R-:W3:Y:S02]  /*6030*/  @!P0 SYNCS.PHASECHK.TRANS64 P0, [R3+URZ], R0 ;  /* 0x00000000030085a7 */ /* 0x000ee4000800007f */
[----:B---3--:R-:W-:Y:S05]  /*6040*/  @!P0 BRA `(.L_x_142) ;  /* 0xfffffffc00f08947 */ /* 0x008fea000383ffff */
.L_x_123:
[----:B------:R-:W-:Y:S05]  /*6050*/  BSYNC B0 ;  /* 0x0000000000007941 */ /* 0x000fea0003800000 */
.L_x_122:
[----:B------:R-:W-:Y:S05]  /*6060*/  EXIT ;  /* 0x000000000000794d */ /* 0x000fea0003800000 */
.L_x_22:
[----:B----4-:R4:W0:Y:S02]  /*6070*/  SYNCS.PHASECHK.TRANS64.TRYWAIT P1, [R3+URZ], R0 ;  /* 0x00000000030075a7 */ /* 0x010824000802017f */
[----:B0-----:R-:W-:Y:S05]  /*6080*/  @!P1 NANOSLEEP.SYNCS 0x989680 ;  /* 0x009896800000995d */ /* 0x001fea0003900000 */
[----:B------:R-:W0:Y:S02]  /*6090*/  @!P1 SYNCS.PHASECHK.TRANS64 P1, [R3+URZ], R0 ;  /* 0x00000000030095a7 */ /* 0x000e24000802007f */
[----:B0-----:R-:W-:Y:S05]  /*60a0*/  @!P1 BRA `(.L_x_22) ;  /* 0xfffffffc00f09947 */ /* 0x001fea000383ffff */
[----:B------:R-:W-:Y:S05]  /*60b0*/  BRA `(.L_x_21) ;  /* 0xffffffb400747947 */ /* 0x000fea000383ffff */
.L_x_27:
[----:B-1----:R1:W3:Y:S02]  /*60c0*/  SYNCS.PHASECHK.TRANS64.TRYWAIT P1, [R5+URZ], R4 ;  /* 0x00000004050075a7 */ /* 0x0022e4000802017f */
[----:B---3--:R-:W-:Y:S05]  /*60d0*/  @!P1 NANOSLEEP.SYNCS 0x989680 ;  /* 0x009896800000995d */ /* 0x008fea0003900000 */
[----:B------:R-:W3:Y:S02]  /*60e0*/  @!P1 SYNCS.PHASECHK.TRANS64 P1, [R5+URZ], R4 ;  /* 0x00000004050095a7 */ /* 0x000ee4000802007f */
[----:B---3--:R-:W-:Y:S05]  /*60f0*/  @!P1 BRA `(.L_x_27) ;  /* 0xfffffffc00f09947 */ /* 0x008fea000383ffff */
[----:B------:R-:W-:Y:S05]  /*6100*/  BRA `(.L_x_26) ;  /* 0xffffffb800247947 */ /* 0x000fea000383ffff */
.L_x_110:
[----:B------:R-:W-:Y:S01]  /*6110*/  BSSY B1, `(.L_x_143) ;  /* 0x0000006000017945 */ /* 0x000fe20003800000 */
[----:B------:R-:W-:-:S07]  /*6120*/  IMAD.MOV.U32 R15, RZ, RZ, -0x1 ;  /* 0xffffffffff0f7424 */ /* 0x000fce00078e00ff */
[----:B------:R-:W-:Y:S05]  /*6130*/  WARPSYNC.COLLECTIVE R15, `(.L_x_144) ;  /* 0x000000000f0c7348 */ /* 0x000fea0003c00000 */
[----:B------:R-:W-:Y:S02]  /*6140*/  ELECT P6, UR62, PT ;  /* 0x00000000003e782f */ /* 0x000fe400038c0000 */
[----:B------:R-:W-:Y:S01]  /*6150*/  MOV R14, UR62 ;  /* 0x0000003e000e7c02 */ /* 0x000fe20008000f00 */
[----:B------:R-:W-:Y:S10]  /*6160*/  ENDCOLLECTIVE ;  /* 0x000000000000791b */ /* 0x000ff40003800000 */
.L_x_144:
[----:B------:R-:W-:Y:S05]  /*6170*/  BSYNC B1 ;  /* 0x0000000000017941 */ /* 0x000fea0003800000 */
.L_x_143:
[----:B------:R-:W-:Y:S05]  /*6180*/  BRA `(.L_x_145) ;  /* 0xffffffe800407947 */ /* 0x000fea000383ffff */
.L_x_113:
[----:B0-----:R0:W1:Y:S02]  /*6190*/  SYNCS.PHASECHK.TRANS64.TRYWAIT P0, [R23+URZ+0x90], R14 ;  /* 0x0000900e170075a7 */ /* 0x001064000800017f */
[----:B-1----:R-:W-:Y:S05]  /*61a0*/  @!P0 NANOSLEEP.SYNCS 0x989680 ;  /* 0x009896800000895d */ /* 0x002fea0003900000 */
[----:B------:R-:W1:Y:S02]  /*61b0*/  @!P0 SYNCS.PHASECHK.TRANS64 P0, [R23+URZ+0x90], R14 ;  /* 0x0000900e170085a7 */ /* 0x000e64000800007f */
[----:B-1----:R-:W-:Y:S05]  /*61c0*/  @!P0 BRA `(.L_x_113) ;  /* 0xfffffffc00f08947 */ /* 0x002fea000383ffff */
[----:B------:R-:W-:Y:S05]  /*61d0*/  BRA `(.L_x_146) ;  /* 0xffffffe800807947 */ /* 0x000fea000383ffff */
.L_x_121:
[----:B------:R-:W-:Y:S01]  /*61e0*/  BSSY B0, `(.L_x_147) ;  /* 0x0000006000007945 */ /* 0x000fe20003800000 */
[----:B------:R-:W-:-:S07]  /*61f0*/  IMAD.MOV.U32 R15, RZ, RZ, -0x1 ;  /* 0xffffffffff0f7424 */ /* 0x000fce00078e00ff */
[----:B------:R-:W-:Y:S05]  /*6200*/  WARPSYNC.COLLECTIVE R15, `(.L_x_148) ;  /* 0x000000000f0c7348 */ /* 0x000fea0003c00000 */
[----:B------:R-:W-:Y:S02]  /*6210*/  ELECT P6, UR62, PT ;  /* 0x00000000003e782f */ /* 0x000fe400038c0000 */
[----:B------:R-:W-:Y:S01]  /*6220*/  MOV R14, UR62 ;  /* 0x0000003e000e7c02 */ /* 0x000fe20008000f00 */
[----:B------:R-:W-:Y:S10]  /*6230*/  ENDCOLLECTIVE ;  /* 0x000000000000791b */ /* 0x000ff40003800000 */
.L_x_148:
[----:B------:R-:W-:Y:S05]  /*6240*/  BSYNC B0 ;  /* 0x0000000000007941 */ /* 0x000fea0003800000 */
.L_x_147:
[----:B------:R-:W-:Y:S05]  /*6250*/  BRA `(.L_x_149) ;  /* 0xfffffff000d87947 */ /* 0x000fea000383ffff */
.L_x_125:
[----:B0-----:R0:W1:Y:S02]  /*6260*/  SYNCS.PHASECHK.TRANS64.TRYWAIT P0, [R7+URZ], R4 ;  /* 0x00000004070075a7 */ /* 0x001064000800017f */
[----:B-1----:R-:W-:Y:S05]  /*6270*/  @!P0 NANOSLEEP.SYNCS 0x989680 ;  /* 0x009896800000895d */ /* 0x002fea0003900000 */
[----:B------:R-:W1:Y:S02]  /*6280*/  @!P0 SYNCS.PHASECHK.TRANS64 P0, [R7+URZ], R4 ;  /* 0x00000004070085a7 */ /* 0x000e64000800007f */
[----:B-1----:R-:W-:Y:S05]  /*6290*/  @!P0 BRA `(.L_x_125) ;  /* 0xfffffffc00f08947 */ /* 0x002fea000383ffff */
[----:B------:R-:W-:Y:S05]  /*62a0*/  BRA `(.L_x_150) ;  /* 0xfffffff400187947 */ /* 0x000fea000383ffff */
.L_x_126:
[----:B0-----:R0:W1:Y:S02]  /*62b0*/  SYNCS.PHASECHK.TRANS64.TRYWAIT P0, [R8+URZ], R5 ;  /* 0x00000005080075a7 */ /* 0x001064000800017f */
[----:B-1----:R-:W-:Y:S05]  /*62c0*/  @!P0 NANOSLEEP.SYNCS 0x989680 ;  /* 0x009896800000895d */ /* 0x002fea0003900000 */
[----:B------:R-:W1:Y:S02]  /*62d0*/  @!P0 SYNCS.PHASECHK.TRANS64 P0, [R8+URZ], R5 ;  /* 0x00000005080085a7 */ /* 0x000e64000800007f */
[----:B-1----:R-:W-:Y:S05]  /*62e0*/  @!P0 BRA `(.L_x_126) ;  /* 0xfffffffc00f08947 */ /* 0x002fea000383ffff */
[----:B------:R-:W-:Y:S05]  /*62f0*/  BRA `(.L_x_151) ;  /* 0xfffffff400287947 */ /* 0x000fea000383ffff */
.L_x_127:
[----:B0-----:R0:W1:Y:S02]  /*6300*/  SYNCS.PHASECHK.TRANS64.TRYWAIT P0, [R9+URZ], R4 ;  /* 0x00000004090075a7 */ /* 0x001064000800017f */
[----:B-1----:R-:W-:Y:S05]  /*6310*/  @!P0 NANOSLEEP.SYNCS 0x989680 ;  /* 0x009896800000895d */ /* 0x002fea0003900000 */
[----:B------:R-:W1:Y:S02]  /*6320*/  @!P0 SYNCS.PHASECHK.TRANS64 P0, [R9+URZ], R4 ;  /* 0x00000004090085a7 */ /* 0x000e64000800007f */
[----:B-1----:R-:W-:Y:S05]  /*6330*/  @!P0 BRA `(.L_x_127) ;  /* 0xfffffffc00f08947 */ /* 0x002fea000383ffff */
[----:B------:R-:W-:Y:S05]  /*6340*/  BRA `(.L_x_152) ;  /* 0xfffffff400387947 */ /* 0x000fea000383ffff */
.L_x_128:
[----:B0-----:R0:W1:Y:S02]  /*6350*/  SYNCS.PHASECHK.TRANS64.TRYWAIT P0, [R8+URZ], R5 ;  /* 0x00000005080075a7 */ /* 0x001064000800017f */
[----:B-1----:R-:W-:Y:S05]  /*6360*/  @!P0 NANOSLEEP.SYNCS 0x989680 ;  /* 0x009896800000895d */ /* 0x002fea0003900000 */
[----:B------:R-:W1:Y:S02]  /*6370*/  @!P0 SYNCS.PHASECHK.TRANS64 P0, [R8+URZ], R5 ;  /* 0x00000005080085a7 */ /* 0x000e64000800007f */
[----:B-1----:R-:W-:Y:S05]  /*6380*/  @!P0 BRA `(.L_x_128) ;  /* 0xfffffffc00f08947 */ /* 0x002fea000383ffff */
[----:B------:R-:W-:Y:S05]  /*6390*/  BRA `(.L_x_153) ;  /* 0xfffffff400487947 */ /* 0x000fea000383ffff */
.L_x_129:
[----:B0-----:R0:W1:Y:S02]  /*63a0*/  SYNCS.PHASECHK.TRANS64.TRYWAIT P0, [R9+URZ], R4 ;  /* 0x00000004090075a7 */ /* 0x001064000800017f */
[----:B-1----:R-:W-:Y:S05]  /*63b0*/  @!P0 NANOSLEEP.SYNCS 0x989680 ;  /* 0x009896800000895d */ /* 0x002fea0003900000 */
[----:B------:R-:W1:Y:S02]  /*63c0*/  @!P0 SYNCS.PHASECHK.TRANS64 P0, [R9+URZ], R4 ;  /* 0x00000004090085a7 */ /* 0x000e64000800007f */
[----:B-1----:R-:W-:Y:S05]  /*63d0*/  @!P0 BRA `(.L_x_129) ;  /* 0xfffffffc00f08947 */ /* 0x002fea000383ffff */
[----:B------:R-:W-:Y:S05]  /*63e0*/  BRA `(.L_x_154) ;  /* 0xfffffff400587947 */ /* 0x000fea000383ffff */
.L_x_130:
[----:B0-----:R0:W1:Y:S02]  /*63f0*/  SYNCS.PHASECHK.TRANS64.TRYWAIT P0, [R8+URZ], R5 ;  /* 0x00000005080075a7 */ /* 0x001064000800017f */
[----:B-1----:R-:W-:Y:S05]  /*6400*/  @!P0 NANOSLEEP.SYNCS 0x989680 ;  /* 0x009896800000895d */ /* 0x002fea0003900000 */
[----:B------:R-:W1:Y:S02]  /*6410*/  @!P0 SYNCS.PHASECHK.TRANS64 P0, [R8+URZ], R5 ;  /* 0x00000005080085a7 */ /* 0x000e64000800007f */
[----:B-1----:R-:W-:Y:S05]  /*6420*/  @!P0 BRA `(.L_x_130) ;  /* 0xfffffffc00f08947 */ /* 0x002fea000383ffff */
[----:B------:R-:W-:Y:S05]  /*6430*/  BRA `(.L_x_155) ;  /* 0xfffffff400687947 */ /* 0x000fea000383ffff */
.L_x_131:
[----:B0-----:R0:W1:Y:S02]  /*6440*/  SYNCS.PHASECHK.TRANS64.TRYWAIT P0, [R9+URZ], R4 ;  /* 0x00000004090075a7 */ /* 0x001064000800017f */
[----:B-1----:R-:W-:Y:S05]  /*6450*/  @!P0 NANOSLEEP.SYNCS 0x989680 ;  /* 0x009896800000895d */ /* 0x002fea0003900000 */
[----:B------:R-:W1:Y:S02]  /*6460*/  @!P0 SYNCS.PHASECHK.TRANS64 P0, [R9+URZ], R4 ;  /* 0x00000004090085a7 */ /* 0x000e64000800007f */
[----:B-1----:R-:W-:Y:S05]  /*6470*/  @!P0 BRA `(.L_x_131) ;  /* 0xfffffffc00f08947 */ /* 0x002fea000383ffff */
[----:B------:R-:W-:Y:S05]  /*6480*/  BRA `(.L_x_156) ;  /* 0xfffffff400787947 */ /* 0x000fea000383ffff */
.L_x_132:
[----:B0-----:R0:W1:Y:S02]  /*6490*/  SYNCS.PHASECHK.TRANS64.TRYWAIT P0, [R8+URZ], R5 ;  /* 0x00000005080075a7 */ /* 0x001064000800017f */
[----:B-1----:R-:W-:Y:S05]  /*64a0*/  @!P0 NANOSLEEP.SYNCS 0x989680 ;  /* 0x009896800000895d */ /* 0x002fea0003900000 */
[----:B------:R-:W1:Y:S02]  /*64b0*/  @!P0 SYNCS.PHASECHK.TRANS64 P0, [R8+URZ], R5 ;  /* 0x00000005080085a7 */ /* 0x000e64000800007f */
[----:B-1----:R-:W-:Y:S05]  /*64c0*/  @!P0 BRA `(.L_x_132) ;  /* 0xfffffffc00f08947 */ /* 0x002fea000383ffff */
[----:B------:R-:W-:Y:S05]  /*64d0*/  BRA `(.L_x_157) ;  /* 0xfffffff400887947 */ /* 0x000fea000383ffff */
.L_x_133:
[----:B0-----:R0:W1:Y:S02]  /*64e0*/  SYNCS.PHASECHK.TRANS64.TRYWAIT P0, [R9+URZ], R4 ;  /* 0x00000004090075a7 */ /* 0x001064000800017f */
[----:B-1----:R-:W-:Y:S05]  /*64f0*/  @!P0 NANOSLEEP.SYNCS 0x989680 ;  /* 0x009896800000895d */ /* 0x002fea0003900000 */
[----:B------:R-:W1:Y:S02]  /*6500*/  @!P0 SYNCS.PHASECHK.TRANS64 P0, [R9+URZ], R4 ;  /* 0x00000004090085a7 */ /* 0x000e64000800007f */
[----:B-1----:R-:W-:Y:S05]  /*6510*/  @!P0 BRA `(.L_x_133) ;  /* 0xfffffffc00f08947 */ /* 0x002fea000383ffff */
[----:B------:R-:W-:Y:S05]  /*6520*/  BRA `(.L_x_158) ;  /* 0xfffffff400987947 */ /* 0x000fea000383ffff */
.L_x_134:
[----:B0-----:R0:W1:Y:S02]  /*6530*/  SYNCS.PHASECHK.TRANS64.TRYWAIT P0, [R8+URZ], R5 ;  /* 0x00000005080075a7 */ /* 0x001064000800017f */
[----:B-1----:R-:W-:Y:S05]  /*6540*/  @!P0 NANOSLEEP.SYNCS 0x989680 ;  /* 0x009896800000895d */ /* 0x002fea0003900000 */
[----:B------:R-:W1:Y:S02]  /*6550*/  @!P0 SYNCS.PHASECHK.TRANS64 P0, [R8+URZ], R5 ;  /* 0x00000005080085a7 */ /* 0x000e64000800007f */
[----:B-1----:R-:W-:Y:S05]  /*6560*/  @!P0 BRA `(.L_x_134) ;  /* 0xfffffffc00f08947 */ /* 0x002fea000383ffff */
[----:B------:R-:W-:Y:S05]  /*6570*/  BRA `(.L_x_159) ;  /* 0xfffffff400a87947 */ /* 0x000fea000383ffff */
.L_x_135:
[----:B0-----:R0:W1:Y:S02]  /*6580*/  SYNCS.PHASECHK.TRANS64.TRYWAIT P0, [R9+URZ], R4 ;  /* 0x00000004090075a7 */ /* 0x001064000800017f */
[----:B-1----:R-:W-:Y:S05]  /*6590*/  @!P0 NANOSLEEP.SYNCS 0x989680 ;  /* 0x009896800000895d */ /* 0x002fea0003900000 */
[----:B------:R-:W1:Y:S02]  /*65a0*/  @!P0 SYNCS.PHASECHK.TRANS64 P0, [R9+URZ], R4 ;  /* 0x00000004090085a7 */ /* 0x000e64000800007f */
[----:B-1----:R-:W-:Y:S05]  /*65b0*/  @!P0 BRA `(.L_x_135) ;  /* 0xfffffffc00f08947 */ /* 0x002fea000383ffff */
[----:B------:R-:W-:Y:S05]  /*65c0*/  BRA `(.L_x_160) ;  /* 0xfffffff400b87947 */ /* 0x000fea000383ffff */
.L_x_136:
[----:B0-----:R0:W1:Y:S02]  /*65d0*/  SYNCS.PHASECHK.TRANS64.TRYWAIT P0, [R8+URZ], R5 ;  /* 0x00000005080075a7 */ /* 0x001064000800017f */
[----:B-1----:R-:W-:Y:S05]  /*65e0*/  @!P0 NANOSLEEP.SYNCS 0x989680 ;  /* 0x009896800000895d */ /* 0x002fea0003900000 */
[----:B------:R-:W1:Y:S02]  /*65f0*/  @!P0 SYNCS.PHASECHK.TRANS64 P0, [R8+URZ], R5 ;  /* 0x00000005080085a7 */ /* 0x000e64000800007f */
[----:B-1----:R-:W-:Y:S05]  /*6600*/  @!P0 BRA `(.L_x_136) ;  /* 0xfffffffc00f08947 */ /* 0x002fea000383ffff */
[----:B------:R-:W-:Y:S05]  /*6610*/  BRA `(.L_x_161) ;  /* 0xfffffff400c87947 */ /* 0x000fea000383ffff */
.L_x_137:
[----:B0-----:R0:W1:Y:S02]  /*6620*/  SYNCS.PHASECHK.TRANS64.TRYWAIT P0, [R9+URZ], R4 ;  /* 0x00000004090075a7 */ /* 0x001064000800017f */
[----:B-1----:R-:W-:Y:S05]  /*6630*/  @!P0 NANOSLEEP.SYNCS 0x989680 ;  /* 0x009896800000895d */ /* 0x002fea0003900000 */
[----:B------:R-:W1:Y:S02]  /*6640*/  @!P0 SYNCS.PHASECHK.TRANS64 P0, [R9+URZ], R4 ;  /* 0x00000004090085a7 */ /* 0x000e64000800007f */
[----:B-1----:R-:W-:Y:S05]  /*6650*/  @!P0 BRA `(.L_x_137) ;  /* 0xfffffffc00f08947 */ /* 0x002fea000383ffff */
[----:B------:R-:W-:Y:S05]  /*6660*/  BRA `(.L_x_162) ;  /* 0xfffffff400d87947 */ /* 0x000fea000383ffff */
.L_x_138:
[----:B0-----:R0:W1:Y:S02]  /*6670*/  SYNCS.PHASECHK.TRANS64.TRYWAIT P0, [R8+URZ], R5 ;  /* 0x00000005080075a7 */ /* 0x001064000800017f */
[----:B-1----:R-:W-:Y:S05]  /*6680*/  @!P0 NANOSLEEP.SYNCS 0x989680 ;  /* 0x009896800000895d */ /* 0x002fea0003900000 */
[----:B------:R-:W1:Y:S02]  /*6690*/  @!P0 SYNCS.PHASECHK.TRANS64 P0, [R8+URZ], R5 ;  /* 0x00000005080085a7 */ /* 0x000e64000800007f */
[----:B-1----:R-:W-:Y:S05]  /*66a0*/  @!P0 BRA `(.L_x_138) ;  /* 0xfffffffc00f08947 */ /* 0x002fea000383ffff */
[----:B------:R-:W-:Y:S05]  /*66b0*/  BRA `(.L_x_163) ;  /* 0xfffffff400e87947 */ /* 0x000fea000383ffff */
.L_x_139:
[----:B0-----:R0:W1:Y:S02]  /*66c0*/  SYNCS.PHASECHK.TRANS64.TRYWAIT P0, [R9+URZ], R4 ;  /* 0x00000004090075a7 */ /* 0x001064000800017f */
[----:B-1----:R-:W-:Y:S05]  /*66d0*/  @!P0 NANOSLEEP.SYNCS 0x989680 ;  /* 0x009896800000895d */ /* 0x002fea0003900000 */
[----:B------:R-:W1:Y:S02]  /*66e0*/  @!P0 SYNCS.PHASECHK.TRANS64 P0, [R9+URZ], R4 ;  /* 0x00000004090085a7 */ /* 0x000e64000800007f */
[----:B-1----:R-:W-:Y:S05]  /*66f0*/  @!P0 BRA `(.L_x_139) ;  /* 0xfffffffc00f08947 */ /* 0x002fea000383ffff */
[----:B------:R-:W-:Y:S05]  /*6700*/  BRA `(.L_x_164) ;  /* 0xfffffff400f87947 */ /* 0x000fea000383ffff */
.L_x_140:
[----:B0-----:R0:W1:Y:S02]  /*6710*/  SYNCS.PHASECHK.TRANS64.TRYWAIT P0, [R8+URZ], R5 ;  /* 0x00000005080075a7 */ /* 0x001064000800017f */
[----:B-1----:R-:W-:Y:S05]  /*6720*/  @!P0 NANOSLEEP.SYNCS 0x989680 ;  /* 0x009896800000895d */ /* 0x002fea0003900000 */
[----:B------:R-:W1:Y:S02]  /*6730*/  @!P0 SYNCS.PHASECHK.TRANS64 P0, [R8+URZ], R5 ;  /* 0x00000005080085a7 */ /* 0x000e64000800007f */
[----:B-1----:R-:W-:Y:S05]  /*6740*/  @!P0 BRA `(.L_x_140) ;  /* 0xfffffffc00f08947 */ /* 0x002fea000383ffff */
[----:B------:R-:W-:Y:S05]  /*6750*/  BRA `(.L_x_165) ;  /* 0xfffffff800087947 */ /* 0x000fea000383ffff */
.L_x_141:
[----:B-1----:R1:W2:Y:S02]  /*6760*/  SYNCS.PHASECHK.TRANS64.TRYWAIT P0, [R11+URZ], R6 ;  /* 0x000000060b0075a7 */ /* 0x0022a4000800017f */
[----:B--2---:R-:W-:Y:S05]  /*6770*/  @!P0 NANOSLEEP.SYNCS 0x989680 ;  /* 0x009896800000895d */ /* 0x004fea0003900000 */
[----:B------:R-:W2:Y:S02]  /*6780*/  @!P0 SYNCS.PHASECHK.TRANS64 P0, [R11+URZ], R6 ;  /* 0x000000060b0085a7 */ /* 0x000ea4000800007f */
[----:B--2---:R-:W-:Y:S05]  /*6790*/  @!P0 BRA `(.L_x_141) ;  /* 0xfffffffc00f08947 */ /* 0x004fea000383ffff */
[----:B------:R-:W-:Y:S05]  /*67a0*/  BRA `(.L_x_166) ;  /* 0xfffffff800107947 */ /* 0x000fea000383ffff */
.L_x_167:
[----:B------:R-:W-:-:S00]  /*67b0*/  BRA `(.L_x_167) ;  /* 0xfffffffc00fc7947 */ /* 0x000fc0000383ffff */
[----:B------:R-:W-:-:S00]  /*67c0*/  NOP ;  /* 0x0000000000007918 */ /* 0x000fc00000000000 */
        /* <DEDUP_REMOVED lines=11> */
.L_x_168:


//--------------------- .nv.global.init           --------------------------
	.section	.nv.global.init,"aw",@progbits
.nv.global.init:
	.type		$str$22,@object
	.size		$str$22,($str$23 - $str$22)
$str$22:
        /*0000*/ 	.byte	0x6b, 0x5f, 0x74, 0x69, 0x6c, 0x65, 0x5f, 0x63, 0x6f, 0x75, 0x6e, 0x74, 0x20, 0x3e, 0x3d, 0x20
        /*0010*/ 	.byte	0x31, 0x00
	.type		$str$23,@object
	.size		$str$23,(__unnamed_1 - $str$23)
$str$23:
        /*0012*/ 	.byte	0x2f, 0x74, 0x6d, 0x70, 0x2f, 0x63, 0x75, 0x74, 0x6c, 0x61, 0x73, 0x73, 0x5f, 0x73, 0x77, 0x65
        /*0022*/ 	.byte	0x65, 0x70, 0x5f, 0x73, 0x72, 0x63, 0x2f, 0x69, 0x6e, 0x63, 0x6c, 0x75, 0x64, 0x65, 0x2f, 0x63
        /*0032*/ 	.byte	0x75, 0x74, 0x6c, 0x61, 0x73, 0x73, 0x2f, 0x67, 0x65, 0x6d, 0x6d, 0x2f, 0x63, 0x6f, 0x6c, 0x6c
        /*0042*/ 	.byte	0x65, 0x63, 0x74, 0x69, 0x76, 0x65, 0x2f, 0x73, 0x6d, 0x39, 0x30, 0x5f, 0x6d, 0x6d, 0x61, 0x5f
        /*0052*/ 	.byte	0x74, 0x6d, 0x61, 0x5f, 0x67, 0x6d, 0x6d, 0x61, 0x5f, 0x73, 0x73, 0x5f, 0x77, 0x61, 0x72, 0x70
        /*0062*/ 	.byte	0x73, 0x70, 0x65, 0x63, 0x69, 0x61, 0x6c, 0x69, 0x7a, 0x65, 0x64, 0x2e, 0x68, 0x70, 0x70, 0x00
	.type		__unnamed_1,@object
	.size		__unnamed_1,(.L_0 - __unnamed_1)
__unnamed_1:
        /*0072*/ 	.byte	0x76, 0x6f, 0x69, 0x64, 0x20, 0x63, 0x75, 0x74, 0x6c, 0x61, 0x73, 0x73, 0x3a, 0x3a, 0x67, 0x65
        /* <DEDUP_REMOVED lines=172> */
        /*0b42*/ 	.byte	0x6e, 0x74, 0x69, 0x74, 0x79, 0x5d, 0x00
.L_0:


//--------------------- .nv.shared._ZN7cutlass13device_kernelINS_4gemm6kernel13GemmUniversalIN4cute5tupleIJiiiiEEENS1_10collective13CollectiveMmaINS1_34MainloopSm90TmaGmmaWarpSpecializedILi18ENS5_IJNS4_1CILi1EEENSA_ILi8EEESB_EEENS1_35KernelTmaWarpSpecializedCooperativeEEENS5_IJNSA_ILi128EEENSA_ILi64EEESH_EEEaNS5_IJlSB_lEEEaSJ_NS4_8TiledMMAINS4_8MMA_AtomIJNS4_4SM904GMMA26MMA_64x64x32_S32S8S8_SS_TNEEEENS4_6LayoutINS5_IJNSA_ILi2EEESB_SB_EEENS5_IJSB_NSA_ILi0EEEST_EEEEENS5_IJNS4_10UnderscoreESW_SW_EEEEENS4_23SM90_TMA_LOAD_MULTICASTENS4_14ComposedLayoutINS4_7SwizzleILi2ELi4ELi3EEENS4_18smem_ptr_flag_bitsILi8EEENSQ_INS5_IJSC_SH_EEENS5_IJSH_SB_EEEEEEEvNS4_8identityENS4_13SM90_TMA_LOADES18_vS19_EENS_8epilogue10collective6detail29Sm90TmaWarpSpecializedAdapterINS1D_15DefaultEpilogueIaSJ_SJ_NS1C_6thread17LinearCombinationIaLi1EiiLNS1H_9ScaleType4KindE0ELNS_15FloatRoundStyleE2EaEENS1_15EpilogueDefaultEEEEEvvEEEEvNT_6ParamsE --------------------------
	.section	.nv.shared._ZN7cutlass13device_kernelINS_4gemm6kernel13GemmUniversalIN4cute5tupleIJiiiiEEENS1_10collective13CollectiveMmaINS1_34MainloopSm90TmaGmmaWarpSpecializedILi18ENS5_IJNS4_1CILi1EEENSA_ILi8EEESB_EEENS1_35KernelTmaWarpSpecializedCooperativeEEENS5_IJNSA_ILi128EEENSA_ILi64EEESH_EEEaNS5_IJlSB_lEEEaSJ_NS4_8TiledMMAINS4_8MMA_AtomIJNS4_4SM904GMMA26MMA_64x64x32_S32S8S8_SS_TNEEEENS4_6LayoutINS5_IJNSA_ILi2EEESB_SB_EEENS5_IJSB_NSA_ILi0EEEST_EEEEENS5_IJNS4_10UnderscoreESW_SW_EEEEENS4_23SM90_TMA_LOAD_MULTICASTENS4_14ComposedLayoutINS4_7SwizzleILi2ELi4ELi3EEENS4_18smem_ptr_flag_bitsILi8EEENSQ_INS5_IJSC_SH_EEENS5_IJSH_SB_EEEEEEEvNS4_8identityENS4_13SM90_TMA_LOADES18_vS19_EENS_8epilogue10collective6detail29Sm90TmaWarpSpecializedAdapterINS1D_15DefaultEpilogueIaSJ_SJ_NS1C_6thread17LinearCombinationIaLi1EiiLNS1H_9ScaleType4KindE0ELNS_15FloatRoundStyleE2EaEENS1_15EpilogueDefaultEEEEEvvEEEEvNT_6ParamsE,"aw",@nobits
	.sectionflags	@""
	.align	16
	.zero		1024


//--------------------- .nv.shared.reserved.0     --------------------------
	.section	.nv.shared.reserved.0,"aw",@nobits
	.weak		__nv_reservedSMEM_offset_0_alias
	.size		__nv_reservedSMEM_offset_0_alias, 0, 0
	.other		__nv_reservedSMEM_offset_0_alias,@"STO_CUDA_RESERVED_SHARED STV_DEFAULT"
__nv_reservedSMEM_offset_0_alias:
	.zero		0


//--------------------- .nv.global                --------------------------
	.section	.nv.global,"aw",@nobits
.nv.global:
	.type		_ZN40_INTERNAL_a7f2d449_4_k_cu_d67499d9_203524cute1_E,@object
	.size		_ZN40_INTERNAL_a7f2d449_4_k_cu_d67499d9_203524cute1_E,(_ZN40_INTERNAL_a7f2d449_4_k_cu_d67499d9_203524cuda3std3__45__cpo6cbeginE - _ZN40_INTERNAL_a7f2d449_4_k_cu_d67499d9_203524cute1_E)
_ZN40_INTERNAL_a7f2d449_4_k_cu_d67499d9_203524cute1_E:
	.zero		1
	.type		_ZN40_INTERNAL_a7f2d449_4_k_cu_d67499d9_203524cuda3std3__45__cpo6cbeginE,@object
	.size		_ZN40_INTERNAL_a7f2d449_4_k_cu_d67499d9_203524cuda3std3__45__cpo6cbeginE,(_ZN40_INTERNAL_a7f2d449_4_k_cu_d67499d9_203524cuda3std3__48in_placeE - _ZN40_INTERNAL_a7f2d449_4_k_cu_d67499d9_203524cuda3std3__45__cpo6cbeginE)
_ZN40_INTERNAL_a7f2d449_4_k_cu_d67499d9_203524cuda3std3__45__cpo6cbeginE:
	.zero		1
	.type		_ZN40_INTERNAL_a7f2d449_4_k_cu_d67499d9_203524cuda3std3__48in_placeE,@object
	.size		_ZN40_INTERNAL_a7f2d449_4_k_cu_d67499d9_203524cuda3std3__48in_placeE,(_ZN40_INTERNAL_a7f2d449_4_k_cu_d67499d9_203524cuda3std6ranges3__45__cpo9iter_moveE - _ZN40_INTERNAL_a7f2d449_4_k_cu_d67499d9_203524cuda3std3__48in_placeE)
_ZN40_INTERNAL_a7f2d449_4_k_cu_d67499d9_203524cuda3std3__48in_placeE:
	.zero		1
	.type		_ZN40_INTERNAL_a7f2d449_4_k_cu_d67499d9_203524cuda3std6ranges3__45__cpo9iter_moveE,@object
	.size		_ZN40_INTERNAL_a7f2d449_4_k_cu_d67499d9_203524cuda3std6ranges3__45__cpo9iter_moveE,(_ZN40_INTERNAL_a7f2d449_4_k_cu_d67499d9_203524cuda3std3__45__cpo5beginE - _ZN40_INTERNAL_a7f2d449_4_k_cu_d67499d9_203524cuda3std6ranges3__45__cpo9iter_moveE)
_ZN40_INTERNAL_a7f2d449_4_k_cu_d67499d9_203524cuda3std6ranges3__45__cpo9iter_moveE:
	.zero		1
	.type		_ZN40_INTERNAL_a7f2d449_4_k_cu_d67499d9_203524cuda3std3__45__cpo5beginE,@object
	.size		_ZN40_INTERNAL_a7f2d449_4_k_cu_d67499d9_203524cuda3std3__45__cpo5beginE,(_ZN40_INTERNAL_a7f2d449_4_k_cu_d67499d9_203524cuda3std3__442_GLOBAL__N__a7f2d449_4_k_cu_d67499d9_203526ignoreE - _ZN40_INTERNAL_a7f2d449_4_k_cu_d67499d9_203524cuda3std3__45__cpo5beginE)
_ZN40_INTERNAL_a7f2d449_4_k_cu_d67499d9_203524cuda3std3__45__cpo5beginE:
	.zero		1
	.type		_ZN40_INTERNAL_a7f2d449_4_k_cu_d67499d9_203524cuda3std3__442_GLOBAL__N__a7f2d449_4_k_cu_d67499d9_203526ignoreE,@object
	.size		_ZN40_INTERNAL_a7f2d449_4_k_cu_d67499d9_203524cuda3std3__442_GLOBAL__N__a7f2d449_4_k_cu_d67499d9_203526ignoreE,(_ZN40_INTERNAL_a7f2d449_4_k_cu_d67499d9_203524cute7productE - _ZN40_INTERNAL_a7f2d449_4_k_cu_d67499d9_203524cuda3std3__442_GLOBAL__N__a7f2d449_4_k_cu_d67499d9_203526ignoreE)
_ZN40_INTERNAL_a7f2d449_4_k_cu_d67499d9_203524cuda3std3__442_GLOBAL__N__a7f2d449_4_k_cu_d67499d9_203526ignoreE:
	.zero		1
	.type		_ZN40_INTERNAL_a7f2d449_4_k_cu_d67499d9_203524cute7productE,@object
	.size		_ZN40_INTERNAL_a7f2d449_4_k_cu_d67499d9_203524cute7productE,(_ZN40_INTERNAL_a7f2d449_4_k_cu_d67499d9_203524cuda3std3__45__cpo3endE - _ZN40_INTERNAL_a7f2d449_4_k_cu_d67499d9_203524cute7productE)
_ZN40_INTERNAL_a7f2d449_4_k_cu_d67499d9_203524cute7productE:
	.zero		1
	.type		_ZN40_INTERNAL_a7f2d449_4_k_cu_d67499d9_203524cuda3std3__45__cpo3endE,@object
	.size		_ZN40_INTERNAL_a7f2d449_4_k_cu_d67499d9_203524cuda3std3__45__cpo3endE,(_ZN40_INTERNAL_a7f2d449_4_k_cu_d67499d9_203524cuda3std3__419piecewise_constructE - _ZN40_INTERNAL_a7f2d449_4_k_cu_d67499d9_203524cuda3std3__45__cpo3endE)
_ZN40_INTERNAL_a7f2d449_4_k_cu_d67499d9_203524cuda3std3__45__cpo3endE:
	.zero		1
	.type		_ZN40_INTERNAL_a7f2d449_4_k_cu_d67499d9_203524cuda3std3__419piecewise_constructE,@object
	.size		_ZN40_INTERNAL_a7f2d449_4_k_cu_d67499d9_203524cuda3std3__419piecewise_constructE,(_ZN40_INTERNAL_a7f2d449_4_k_cu_d67499d9_203524cuda3std3__45__cpo4cendE - _ZN40_INTERNAL_a7f2d449_4_k_cu_d67499d9_203524cuda3std3__419piecewise_constructE)
_ZN40_INTERNAL_a7f2d449_4_k_cu_d67499d9_203524cuda3std3__419piecewise_constructE:
	.zero		1
	.type		_ZN40_INTERNAL_a7f2d449_4_k_cu_d67499d9_203524cuda3std3__45__cpo4cendE,@object
	.size		_ZN40_INTERNAL_a7f2d449_4_k_cu_d67499d9_203524cuda3std3__45__cpo4cendE,(_ZN40_INTERNAL_a7f2d449_4_k_cu_d67499d9_203524cuda3std6ranges3__45__cpo4swapE - _ZN40_INTERNAL_a7f2d449_4_k_cu_d67499d9_203524cuda3std3__45__cpo4cendE)
_ZN40_INTERNAL_a7f2d449_4_k_cu_d67499d9_203524cuda3std3__45__cpo4cendE:
	.zero		1
	.type		_ZN40_INTERNAL_a7f2d449_4_k_cu_d67499d9_203524cuda3std6ranges3__45__cpo4swapE,@object
	.size		_ZN40_INTERNAL_a7f2d449_4_k_cu_d67499d9_203524cuda3std6ranges3__45__cpo4swapE,(.L_8 - _ZN40_INTERNAL_a7f2d449_4_k_cu_d67499d9_203524cuda3std6ranges3__45__cpo4swapE)
_ZN40_INTERNAL_a7f2d449_4_k_cu_d67499d9_203524cuda3std6ranges3__45__cpo4swapE:
	.zero		1
.L_8:


//--------------------- .nv.constant0._ZN7cutlass13device_kernelINS_4gemm6kernel13GemmUniversalIN4cute5tupleIJiiiiEEENS1_10collective13CollectiveMmaINS1_34MainloopSm90TmaGmmaWarpSpecializedILi18ENS5_IJNS4_1CILi1EEENSA_ILi8EEESB_EEENS1_35KernelTmaWarpSpecializedCooperativeEEENS5_IJNSA_ILi128EEENSA_ILi64EEESH_EEEaNS5_IJlSB_lEEEaSJ_NS4_8TiledMMAINS4_8MMA_AtomIJNS4_4SM904GMMA26MMA_64x64x32_S32S8S8_SS_TNEEEENS4_6LayoutINS5_IJNSA_ILi2EEESB_SB_EEENS5_IJSB_NSA_ILi0EEEST_EEEEENS5_IJNS4_10UnderscoreESW_SW_EEEEENS4_23SM90_TMA_LOAD_MULTICASTENS4_14ComposedLayoutINS4_7SwizzleILi2ELi4ELi3EEENS4_18smem_ptr_flag_bitsILi8EEENSQ_INS5_IJSC_SH_EEENS5_IJSH_SB_EEEEEEEvNS4_8identityENS4_13SM90_TMA_LOADES18_vS19_EENS_8epilogue10collective6detail29Sm90TmaWarpSpecializedAdapterINS1D_15DefaultEpilogueIaSJ_SJ_NS1C_6thread17LinearCombinationIaLi1EiiLNS1H_9ScaleType4KindE0ELNS_15FloatRoundStyleE2EaEENS1_15EpilogueDefaultEEEEEvvEEEEvNT_6ParamsE --------------------------
	.section	.nv.constant0._ZN7cutlass13device_kernelINS_4gemm6kernel13GemmUniversalIN4cute5tupleIJiiiiEEENS1_10collective13CollectiveMmaINS1_34MainloopSm90TmaGmmaWarpSpecializedILi18ENS5_IJNS4_1CILi1EEENSA_ILi8EEESB_EEENS1_35KernelTmaWarpSpecializedCooperativeEEENS5_IJNSA_ILi128EEENSA_ILi64EEESH_EEEaNS5_IJlSB_lEEEaSJ_NS4_8TiledMMAINS4_8MMA_AtomIJNS4_4SM904GMMA26MMA_64x64x32_S32S8S8_SS_TNEEEENS4_6LayoutINS5_IJNSA_ILi2EEESB_SB_EEENS5_IJSB_NSA_ILi0EEEST_EEEEENS5_IJNS4_10UnderscoreESW_SW_EEEEENS4_23SM90_TMA_LOAD_MULTICASTENS4_14ComposedLayoutINS4_7SwizzleILi2ELi4ELi3EEENS4_18smem_ptr_flag_bitsILi8EEENSQ_INS5_IJSC_SH_EEENS5_IJSH_SB_EEEEEEEvNS4_8identityENS4_13SM90_TMA_LOADES18_vS19_EENS_8epilogue10collective6detail29Sm90TmaWarpSpecializedAdapterINS1D_15DefaultEpilogueIaSJ_SJ_NS1C_6thread17LinearCombinationIaLi1EiiLNS1H_9ScaleType4KindE0ELNS_15FloatRoundStyleE2EaEENS1_15EpilogueDefaultEEEEEvvEEEEvNT_6ParamsE,"a",@progbits
	.sectionflags	@""
	.align	4
.nv.constant0._ZN7cutlass13device_kernelINS_4gemm6kernel13GemmUniversalIN4cute5tupleIJiiiiEEENS1_10collective13CollectiveMmaINS1_34MainloopSm90TmaGmmaWarpSpecializedILi18ENS5_IJNS4_1CILi1EEENSA_ILi8EEESB_EEENS1_35KernelTmaWarpSpecializedCooperativeEEENS5_IJNSA_ILi128EEENSA_ILi64EEESH_EEEaNS5_IJlSB_lEEEaSJ_NS4_8TiledMMAINS4_8MMA_AtomIJNS4_4SM904GMMA26MMA_64x64x32_S32S8S8_SS_TNEEEENS4_6LayoutINS5_IJNSA_ILi2EEESB_SB_EEENS5_IJSB_NSA_ILi0EEEST_EEEEENS5_IJNS4_10UnderscoreESW_SW_EEEEENS4_23SM90_TMA_LOAD_MULTICASTENS4_14ComposedLayoutINS4_7SwizzleILi2ELi4ELi3EEENS4_18smem_ptr_flag_bitsILi8EEENSQ_INS5_IJSC_SH_EEENS5_IJSH_SB_EEEEEEEvNS4_8identityENS4_13SM90_TMA_LOADES18_vS19_EENS_8epilogue10collective6detail29Sm90TmaWarpSpecializedAdapterINS1D_15DefaultEpilogueIaSJ_SJ_NS1C_6thread17LinearCombinationIaLi1EiiLNS1H_9ScaleType4KindE0ELNS_15FloatRoundStyleE2EaEENS1_15EpilogueDefaultEEEEEvvEEEEvNT_6ParamsE:
	.zero		1664


//--------------------- SYMBOLS --------------------------

	.type		.nv.reservedSmem.offset0,@object
	.size		.nv.reservedSmem.offset0,0x4
	.type		__assertfail,@function
